//
// Generated by NVIDIA NVVM Compiler
//
// Compiler Build ID: CL-36424714
// Cuda compilation tools, release 13.0, V13.0.88
// Based on NVVM 20.0.0
//

.version 9.0
.target sm_100
.address_size 64

	// .globl	string_uppercase_kernel
// _ZZ27string_pattern_match_kernelE11found_match has been demoted
// _ZZ31calculate_string_offsets_kernelE12temp_storage has been demoted
.global .align 1 .b8 _ZN34_INTERNAL_456c8dbc_4_k_cu_d6b51c654cuda3std3__45__cpo5beginE[1];
.global .align 1 .b8 _ZN34_INTERNAL_456c8dbc_4_k_cu_d6b51c654cuda3std3__45__cpo3endE[1];
.global .align 1 .b8 _ZN34_INTERNAL_456c8dbc_4_k_cu_d6b51c654cuda3std3__45__cpo6cbeginE[1];
.global .align 1 .b8 _ZN34_INTERNAL_456c8dbc_4_k_cu_d6b51c654cuda3std3__45__cpo4cendE[1];
.global .align 1 .b8 _ZN34_INTERNAL_456c8dbc_4_k_cu_d6b51c654cuda3std3__45__cpo6rbeginE[1];
.global .align 1 .b8 _ZN34_INTERNAL_456c8dbc_4_k_cu_d6b51c654cuda3std3__45__cpo4rendE[1];
.global .align 1 .b8 _ZN34_INTERNAL_456c8dbc_4_k_cu_d6b51c654cuda3std3__45__cpo7crbeginE[1];
.global .align 1 .b8 _ZN34_INTERNAL_456c8dbc_4_k_cu_d6b51c654cuda3std3__45__cpo5crendE[1];
.global .align 1 .b8 _ZN34_INTERNAL_456c8dbc_4_k_cu_d6b51c654cuda3std3__436_GLOBAL__N__456c8dbc_4_k_cu_d6b51c656ignoreE[1];
.global .align 1 .b8 _ZN34_INTERNAL_456c8dbc_4_k_cu_d6b51c654cuda3std3__419piecewise_constructE[1];
.global .align 1 .b8 _ZN34_INTERNAL_456c8dbc_4_k_cu_d6b51c654cuda3std3__48in_placeE[1];
.global .align 1 .b8 _ZN34_INTERNAL_456c8dbc_4_k_cu_d6b51c654cuda3std3__420unreachable_sentinelE[1];
.global .align 1 .b8 _ZN34_INTERNAL_456c8dbc_4_k_cu_d6b51c654cuda3std3__47nulloptE[1];
.global .align 1 .b8 _ZN34_INTERNAL_456c8dbc_4_k_cu_d6b51c654cuda3std3__48unexpectE[1];
.global .align 1 .b8 _ZN34_INTERNAL_456c8dbc_4_k_cu_d6b51c654cuda3std6ranges3__45__cpo4swapE[1];
.global .align 1 .b8 _ZN34_INTERNAL_456c8dbc_4_k_cu_d6b51c654cuda3std6ranges3__45__cpo9iter_moveE[1];
.global .align 1 .b8 _ZN34_INTERNAL_456c8dbc_4_k_cu_d6b51c654cuda3std6ranges3__45__cpo5beginE[1];
.global .align 1 .b8 _ZN34_INTERNAL_456c8dbc_4_k_cu_d6b51c654cuda3std6ranges3__45__cpo3endE[1];
.global .align 1 .b8 _ZN34_INTERNAL_456c8dbc_4_k_cu_d6b51c654cuda3std6ranges3__45__cpo6cbeginE[1];
.global .align 1 .b8 _ZN34_INTERNAL_456c8dbc_4_k_cu_d6b51c654cuda3std6ranges3__45__cpo4cendE[1];
.global .align 1 .b8 _ZN34_INTERNAL_456c8dbc_4_k_cu_d6b51c654cuda3std6ranges3__45__cpo7advanceE[1];
.global .align 1 .b8 _ZN34_INTERNAL_456c8dbc_4_k_cu_d6b51c654cuda3std6ranges3__45__cpo9iter_swapE[1];
.global .align 1 .b8 _ZN34_INTERNAL_456c8dbc_4_k_cu_d6b51c654cuda3std6ranges3__45__cpo4nextE[1];
.global .align 1 .b8 _ZN34_INTERNAL_456c8dbc_4_k_cu_d6b51c654cuda3std6ranges3__45__cpo4prevE[1];
.global .align 1 .b8 _ZN34_INTERNAL_456c8dbc_4_k_cu_d6b51c654cuda3std6ranges3__45__cpo4dataE[1];
.global .align 1 .b8 _ZN34_INTERNAL_456c8dbc_4_k_cu_d6b51c654cuda3std6ranges3__45__cpo5cdataE[1];
.global .align 1 .b8 _ZN34_INTERNAL_456c8dbc_4_k_cu_d6b51c654cuda3std6ranges3__45__cpo4sizeE[1];
.global .align 1 .b8 _ZN34_INTERNAL_456c8dbc_4_k_cu_d6b51c654cuda3std6ranges3__45__cpo5ssizeE[1];
.global .align 1 .b8 _ZN34_INTERNAL_456c8dbc_4_k_cu_d6b51c654cuda3std6ranges3__45__cpo8distanceE[1];
.global .align 1 .b8 _ZN34_INTERNAL_456c8dbc_4_k_cu_d6b51c656thrust24THRUST_300001_SM_1000_NS6system6detail10sequential3seqE[1];
.global .align 1 .b8 _ZN34_INTERNAL_456c8dbc_4_k_cu_d6b51c656thrust24THRUST_300001_SM_1000_NS12placeholders2_1E[1];
.global .align 1 .b8 _ZN34_INTERNAL_456c8dbc_4_k_cu_d6b51c656thrust24THRUST_300001_SM_1000_NS12placeholders2_2E[1];
.global .align 1 .b8 _ZN34_INTERNAL_456c8dbc_4_k_cu_d6b51c656thrust24THRUST_300001_SM_1000_NS12placeholders2_3E[1];
.global .align 1 .b8 _ZN34_INTERNAL_456c8dbc_4_k_cu_d6b51c656thrust24THRUST_300001_SM_1000_NS12placeholders2_4E[1];
.global .align 1 .b8 _ZN34_INTERNAL_456c8dbc_4_k_cu_d6b51c656thrust24THRUST_300001_SM_1000_NS12placeholders2_5E[1];
.global .align 1 .b8 _ZN34_INTERNAL_456c8dbc_4_k_cu_d6b51c656thrust24THRUST_300001_SM_1000_NS12placeholders2_6E[1];
.global .align 1 .b8 _ZN34_INTERNAL_456c8dbc_4_k_cu_d6b51c656thrust24THRUST_300001_SM_1000_NS12placeholders2_7E[1];
.global .align 1 .b8 _ZN34_INTERNAL_456c8dbc_4_k_cu_d6b51c656thrust24THRUST_300001_SM_1000_NS12placeholders2_8E[1];
.global .align 1 .b8 _ZN34_INTERNAL_456c8dbc_4_k_cu_d6b51c656thrust24THRUST_300001_SM_1000_NS12placeholders2_9E[1];
.global .align 1 .b8 _ZN34_INTERNAL_456c8dbc_4_k_cu_d6b51c656thrust24THRUST_300001_SM_1000_NS12placeholders3_10E[1];

.visible .entry string_uppercase_kernel(
	.param .u64 .ptr .align 1 string_uppercase_kernel_param_0,
	.param .u64 .ptr .align 1 string_uppercase_kernel_param_1,
	.param .u64 .ptr .align 1 string_uppercase_kernel_param_2,
	.param .u64 .ptr .align 1 string_uppercase_kernel_param_3,
	.param .u32 string_uppercase_kernel_param_4
)
{
	.reg .pred 	%p<4>;
	.reg .b16 	%rs<6>;
	.reg .b32 	%r<7>;
	.reg .b64 	%rd<16>;

	ld.param.u64 	%rd1, [string_uppercase_kernel_param_0];
	ld.param.u64 	%rd2, [string_uppercase_kernel_param_1];
	ld.param.u64 	%rd3, [string_uppercase_kernel_param_2];
	ld.param.u64 	%rd4, [string_uppercase_kernel_param_3];
	ld.param.u32 	%r3, [string_uppercase_kernel_param_4];
	mov.u32 	%r1, %ctaid.x;
	mov.u32 	%r2, %tid.x;
	setp.ge.u32 	%p1, %r1, %r3;
	@%p1 bra 	$L__BB0_3;
	cvta.to.global.u64 	%rd5, %rd4;
	mul.wide.u32 	%rd6, %r1, 4;
	add.s64 	%rd7, %rd5, %rd6;
	ld.global.u32 	%r4, [%rd7];
	setp.ge.u32 	%p2, %r2, %r4;
	@%p2 bra 	$L__BB0_3;
	cvta.to.global.u64 	%rd8, %rd3;
	add.s64 	%rd10, %rd8, %rd6;
	ld.global.u32 	%r5, [%rd10];
	add.s32 	%r6, %r5, %r2;
	cvt.u64.u32 	%rd11, %r6;
	cvta.to.global.u64 	%rd12, %rd1;
	add.s64 	%rd13, %rd12, %rd11;
	ld.global.u8 	%rs1, [%rd13];
	add.s16 	%rs2, %rs1, -97;
	and.b16  	%rs3, %rs2, 255;
	setp.lt.u16 	%p3, %rs3, 26;
	add.s16 	%rs4, %rs1, -32;
	selp.b16 	%rs5, %rs4, %rs1, %p3;
	cvta.to.global.u64 	%rd14, %rd2;
	add.s64 	%rd15, %rd14, %rd11;
	st.global.u8 	[%rd15], %rs5;
$L__BB0_3:
	ret;

}
	// .globl	string_lowercase_kernel
.visible .entry string_lowercase_kernel(
	.param .u64 .ptr .align 1 string_lowercase_kernel_param_0,
	.param .u64 .ptr .align 1 string_lowercase_kernel_param_1,
	.param .u64 .ptr .align 1 string_lowercase_kernel_param_2,
	.param .u64 .ptr .align 1 string_lowercase_kernel_param_3,
	.param .u32 string_lowercase_kernel_param_4
)
{
	.reg .pred 	%p<4>;
	.reg .b16 	%rs<6>;
	.reg .b32 	%r<7>;
	.reg .b64 	%rd<16>;

	ld.param.u64 	%rd1, [string_lowercase_kernel_param_0];
	ld.param.u64 	%rd2, [string_lowercase_kernel_param_1];
	ld.param.u64 	%rd3, [string_lowercase_kernel_param_2];
	ld.param.u64 	%rd4, [string_lowercase_kernel_param_3];
	ld.param.u32 	%r3, [string_lowercase_kernel_param_4];
	mov.u32 	%r1, %ctaid.x;
	mov.u32 	%r2, %tid.x;
	setp.ge.u32 	%p1, %r1, %r3;
	@%p1 bra 	$L__BB1_3;
	cvta.to.global.u64 	%rd5, %rd4;
	mul.wide.u32 	%rd6, %r1, 4;
	add.s64 	%rd7, %rd5, %rd6;
	ld.global.u32 	%r4, [%rd7];
	setp.ge.u32 	%p2, %r2, %r4;
	@%p2 bra 	$L__BB1_3;
	cvta.to.global.u64 	%rd8, %rd3;
	add.s64 	%rd10, %rd8, %rd6;
	ld.global.u32 	%r5, [%rd10];
	add.s32 	%r6, %r5, %r2;
	cvt.u64.u32 	%rd11, %r6;
	cvta.to.global.u64 	%rd12, %rd1;
	add.s64 	%rd13, %rd12, %rd11;
	ld.global.u8 	%rs1, [%rd13];
	add.s16 	%rs2, %rs1, -65;
	and.b16  	%rs3, %rs2, 255;
	setp.lt.u16 	%p3, %rs3, 26;
	add.s16 	%rs4, %rs1, 32;
	selp.b16 	%rs5, %rs4, %rs1, %p3;
	cvta.to.global.u64 	%rd14, %rd2;
	add.s64 	%rd15, %rd14, %rd11;
	st.global.u8 	[%rd15], %rs5;
$L__BB1_3:
	ret;

}
	// .globl	string_reverse_kernel
.visible .entry string_reverse_kernel(
	.param .u64 .ptr .align 1 string_reverse_kernel_param_0,
	.param .u64 .ptr .align 1 string_reverse_kernel_param_1,
	.param .u64 .ptr .align 1 string_reverse_kernel_param_2,
	.param .u64 .ptr .align 1 string_reverse_kernel_param_3,
	.param .u32 string_reverse_kernel_param_4
)
{
	.reg .pred 	%p<3>;
	.reg .b16 	%rs<2>;
	.reg .b32 	%r<10>;
	.reg .b64 	%rd<17>;

	ld.param.u64 	%rd1, [string_reverse_kernel_param_0];
	ld.param.u64 	%rd2, [string_reverse_kernel_param_1];
	ld.param.u64 	%rd3, [string_reverse_kernel_param_2];
	ld.param.u64 	%rd4, [string_reverse_kernel_param_3];
	ld.param.u32 	%r4, [string_reverse_kernel_param_4];
	mov.u32 	%r1, %ctaid.x;
	mov.u32 	%r2, %tid.x;
	setp.ge.u32 	%p1, %r1, %r4;
	@%p1 bra 	$L__BB2_3;
	cvta.to.global.u64 	%rd5, %rd4;
	mul.wide.u32 	%rd6, %r1, 4;
	add.s64 	%rd7, %rd5, %rd6;
	ld.global.u32 	%r3, [%rd7];
	setp.ge.u32 	%p2, %r2, %r3;
	@%p2 bra 	$L__BB2_3;
	cvta.to.global.u64 	%rd8, %rd3;
	add.s64 	%rd10, %rd8, %rd6;
	ld.global.u32 	%r5, [%rd10];
	not.b32 	%r6, %r2;
	add.s32 	%r7, %r3, %r6;
	add.s32 	%r8, %r7, %r5;
	cvt.u64.u32 	%rd11, %r8;
	cvta.to.global.u64 	%rd12, %rd1;
	add.s64 	%rd13, %rd12, %rd11;
	ld.global.u8 	%rs1, [%rd13];
	add.s32 	%r9, %r5, %r2;
	cvt.u64.u32 	%rd14, %r9;
	cvta.to.global.u64 	%rd15, %rd2;
	add.s64 	%rd16, %rd15, %rd14;
	st.global.u8 	[%rd16], %rs1;
$L__BB2_3:
	ret;

}
	// .globl	string_pattern_match_kernel
.visible .entry string_pattern_match_kernel(
	.param .u64 .ptr .align 1 string_pattern_match_kernel_param_0,
	.param .u64 .ptr .align 1 string_pattern_match_kernel_param_1,
	.param .u64 .ptr .align 1 string_pattern_match_kernel_param_2,
	.param .u64 .ptr .align 1 string_pattern_match_kernel_param_3,
	.param .u64 .ptr .align 1 string_pattern_match_kernel_param_4,
	.param .u32 string_pattern_match_kernel_param_5,
	.param .u32 string_pattern_match_kernel_param_6
)
{
	.reg .pred 	%p<16>;
	.reg .b16 	%rs<19>;
	.reg .b32 	%r<18>;
	.reg .b64 	%rd<20>;
	// demoted variable
	.shared .align 1 .u8 _ZZ27string_pattern_match_kernelE11found_match;
	ld.param.u64 	%rd3, [string_pattern_match_kernel_param_0];
	ld.param.u64 	%rd4, [string_pattern_match_kernel_param_1];
	ld.param.u64 	%rd5, [string_pattern_match_kernel_param_2];
	ld.param.u64 	%rd6, [string_pattern_match_kernel_param_3];
	ld.param.u64 	%rd7, [string_pattern_match_kernel_param_4];
	ld.param.u32 	%r12, [string_pattern_match_kernel_param_5];
	ld.param.u32 	%r13, [string_pattern_match_kernel_param_6];
	mov.u32 	%r1, %ctaid.x;
	mov.u32 	%r2, %tid.x;
	setp.ge.u32 	%p1, %r1, %r13;
	@%p1 bra 	$L__BB3_13;
	cvta.to.global.u64 	%rd8, %rd6;
	cvta.to.global.u64 	%rd9, %rd5;
	mul.wide.u32 	%rd10, %r1, 4;
	add.s64 	%rd11, %rd8, %rd10;
	ld.global.u32 	%r3, [%rd11];
	add.s64 	%rd12, %rd9, %rd10;
	ld.global.u32 	%r4, [%rd12];
	setp.ne.s32 	%p2, %r2, 0;
	@%p2 bra 	$L__BB3_3;
	mov.b16 	%rs3, 0;
	st.shared.u8 	[_ZZ27string_pattern_match_kernelE11found_match], %rs3;
$L__BB3_3:
	bar.sync 	0;
	sub.s32 	%r5, %r3, %r12;
	setp.gt.u32 	%p3, %r2, %r5;
	ld.shared.u8 	%rs4, [_ZZ27string_pattern_match_kernelE11found_match];
	setp.ne.s16 	%p4, %rs4, 0;
	or.pred  	%p5, %p3, %p4;
	@%p5 bra 	$L__BB3_11;
	setp.eq.s32 	%p6, %r12, 0;
	@%p6 bra 	$L__BB3_14;
	cvta.to.global.u64 	%rd1, %rd3;
	cvta.to.global.u64 	%rd2, %rd7;
	mov.u32 	%r6, %ntid.x;
	mov.u32 	%r16, %r2;
$L__BB3_6:
	add.s32 	%r8, %r16, %r4;
	mov.b32 	%r17, 0;
$L__BB3_7:
	add.s32 	%r15, %r8, %r17;
	cvt.u64.u32 	%rd13, %r15;
	add.s64 	%rd14, %rd1, %rd13;
	ld.global.u8 	%rs7, [%rd14];
	cvt.u64.u32 	%rd15, %r17;
	add.s64 	%rd16, %rd2, %rd15;
	ld.global.u8 	%rs9, [%rd16];
	setp.eq.s16 	%p7, %rs7, %rs9;
	add.s32 	%r17, %r17, 1;
	setp.lt.u32 	%p8, %r17, %r12;
	and.pred  	%p9, %p8, %p7;
	@%p9 bra 	$L__BB3_7;
	setp.ne.s16 	%p10, %rs7, %rs9;
	@%p10 bra 	$L__BB3_10;
	mov.b16 	%rs13, 1;
	st.shared.u8 	[_ZZ27string_pattern_match_kernelE11found_match], %rs13;
$L__BB3_10:
	setp.ne.s16 	%p11, %rs7, %rs9;
	add.s32 	%r16, %r16, %r6;
	setp.le.u32 	%p12, %r16, %r5;
	and.pred  	%p13, %p12, %p11;
	@%p13 bra 	$L__BB3_6;
$L__BB3_11:
	setp.ne.s32 	%p14, %r2, 0;
	bar.sync 	0;
	@%p14 bra 	$L__BB3_13;
	cvt.u64.u32 	%rd17, %r1;
	ld.shared.u8 	%rs17, [_ZZ27string_pattern_match_kernelE11found_match];
	setp.ne.s16 	%p15, %rs17, 0;
	selp.u16 	%rs18, 1, 0, %p15;
	cvta.to.global.u64 	%rd18, %rd4;
	add.s64 	%rd19, %rd18, %rd17;
	st.global.u8 	[%rd19], %rs18;
$L__BB3_13:
	ret;
$L__BB3_14:
	mov.b16 	%rs16, 1;
	st.shared.u8 	[_ZZ27string_pattern_match_kernelE11found_match], %rs16;
	bra.uni 	$L__BB3_11;

}
	// .globl	string_replace_kernel
.visible .entry string_replace_kernel(
	.param .u64 .ptr .align 1 string_replace_kernel_param_0,
	.param .u64 .ptr .align 1 string_replace_kernel_param_1,
	.param .u64 .ptr .align 1 string_replace_kernel_param_2,
	.param .u64 .ptr .align 1 string_replace_kernel_param_3,
	.param .u64 .ptr .align 1 string_replace_kernel_param_4,
	.param .u64 .ptr .align 1 string_replace_kernel_param_5,
	.param .u32 string_replace_kernel_param_6,
	.param .u64 .ptr .align 1 string_replace_kernel_param_7,
	.param .u32 string_replace_kernel_param_8,
	.param .u32 string_replace_kernel_param_9
)
{
	.reg .pred 	%p<36>;
	.reg .b16 	%rs<71>;
	.reg .b32 	%r<188>;
	.reg .b64 	%rd<184>;

	ld.param.u64 	%rd10, [string_replace_kernel_param_0];
	ld.param.u64 	%rd11, [string_replace_kernel_param_1];
	ld.param.u64 	%rd7, [string_replace_kernel_param_2];
	ld.param.u64 	%rd8, [string_replace_kernel_param_3];
	ld.param.u64 	%rd9, [string_replace_kernel_param_4];
	ld.param.u64 	%rd12, [string_replace_kernel_param_5];
	ld.param.u32 	%r63, [string_replace_kernel_param_6];
	ld.param.u64 	%rd13, [string_replace_kernel_param_7];
	ld.param.u32 	%r64, [string_replace_kernel_param_8];
	ld.param.u32 	%r65, [string_replace_kernel_param_9];
	cvta.to.global.u64 	%rd1, %rd11;
	cvta.to.global.u64 	%rd2, %rd13;
	cvta.to.global.u64 	%rd3, %rd12;
	cvta.to.global.u64 	%rd4, %rd10;
	mov.u32 	%r1, %ctaid.x;
	setp.ge.u32 	%p1, %r1, %r65;
	@%p1 bra 	$L__BB4_53;
	cvta.to.global.u64 	%rd14, %rd8;
	cvta.to.global.u64 	%rd15, %rd7;
	mul.wide.u32 	%rd16, %r1, 4;
	add.s64 	%rd17, %rd14, %rd16;
	ld.global.u32 	%r2, [%rd17];
	add.s64 	%rd18, %rd15, %rd16;
	ld.global.u32 	%r3, [%rd18];
	setp.eq.s32 	%p2, %r2, 0;
	mov.b32 	%r187, 0;
	@%p2 bra 	$L__BB4_52;
	setp.ne.s32 	%p3, %r63, 0;
	@%p3 bra 	$L__BB4_25;
	setp.ne.s32 	%p22, %r64, 0;
	@%p22 bra 	$L__BB4_8;
	mov.b32 	%r187, 0;
	mov.u32 	%r163, %r187;
$L__BB4_5:
	setp.le.u32 	%p34, %r163, %r2;
	mov.b32 	%r164, 0;
	@%p34 bra 	$L__BB4_7;
	add.s32 	%r160, %r163, %r3;
	cvt.u64.u32 	%rd177, %r160;
	add.s64 	%rd178, %rd4, %rd177;
	ld.global.u8 	%rs70, [%rd178];
	add.s32 	%r161, %r187, %r3;
	cvt.u64.u32 	%rd179, %r161;
	add.s64 	%rd180, %rd1, %rd179;
	st.global.u8 	[%rd180], %rs70;
	mov.b32 	%r164, 1;
$L__BB4_7:
	add.s32 	%r187, %r164, %r187;
	add.s32 	%r163, %r164, %r163;
	setp.lt.u32 	%p35, %r163, %r2;
	@%p35 bra 	$L__BB4_5;
	bra.uni 	$L__BB4_52;
$L__BB4_8:
	and.b32  	%r9, %r64, 15;
	add.s32 	%r10, %r9, -1;
	and.b32  	%r11, %r64, 7;
	add.s32 	%r12, %r11, -1;
	and.b32  	%r13, %r64, -16;
	and.b32  	%r14, %r64, 3;
	mov.b32 	%r187, 0;
	mov.u32 	%r166, %r187;
$L__BB4_9:
	setp.gt.u32 	%p23, %r166, %r2;
	@%p23 bra 	$L__BB4_10;
	bra.uni 	$L__BB4_12;
$L__BB4_10:
	add.s32 	%r155, %r166, %r3;
	cvt.u64.u32 	%rd173, %r155;
	add.s64 	%rd174, %rd4, %rd173;
	ld.global.u8 	%rs69, [%rd174];
	add.s32 	%r156, %r187, %r3;
	cvt.u64.u32 	%rd175, %r156;
	add.s64 	%rd176, %rd1, %rd175;
	st.global.u8 	[%rd176], %rs69;
	mov.b32 	%r168, 1;
	mov.u32 	%r169, %r168;
$L__BB4_11:
	add.s32 	%r187, %r169, %r187;
	add.s32 	%r166, %r168, %r166;
	setp.lt.u32 	%p33, %r166, %r2;
	@%p33 bra 	$L__BB4_9;
	bra.uni 	$L__BB4_52;
$L__BB4_12:
	setp.lt.u32 	%p24, %r64, 16;
	add.s32 	%r23, %r187, %r3;
	mov.b32 	%r171, 0;
	@%p24 bra 	$L__BB4_15;
	mov.b32 	%r167, 0;
$L__BB4_14:
	.pragma "nounroll";
	cvt.u64.u32 	%rd104, %r167;
	add.s64 	%rd105, %rd2, %rd104;
	ld.global.u8 	%rs38, [%rd105];
	add.s32 	%r118, %r23, %r167;
	cvt.u64.u32 	%rd106, %r118;
	add.s64 	%rd107, %rd1, %rd106;
	st.global.u8 	[%rd107], %rs38;
	ld.global.u8 	%rs39, [%rd105+1];
	add.s32 	%r119, %r118, 1;
	cvt.u64.u32 	%rd108, %r119;
	add.s64 	%rd109, %rd1, %rd108;
	st.global.u8 	[%rd109], %rs39;
	ld.global.u8 	%rs40, [%rd105+2];
	add.s32 	%r120, %r118, 2;
	cvt.u64.u32 	%rd110, %r120;
	add.s64 	%rd111, %rd1, %rd110;
	st.global.u8 	[%rd111], %rs40;
	ld.global.u8 	%rs41, [%rd105+3];
	add.s32 	%r121, %r118, 3;
	cvt.u64.u32 	%rd112, %r121;
	add.s64 	%rd113, %rd1, %rd112;
	st.global.u8 	[%rd113], %rs41;
	ld.global.u8 	%rs42, [%rd105+4];
	add.s32 	%r122, %r118, 4;
	cvt.u64.u32 	%rd114, %r122;
	add.s64 	%rd115, %rd1, %rd114;
	st.global.u8 	[%rd115], %rs42;
	ld.global.u8 	%rs43, [%rd105+5];
	add.s32 	%r123, %r118, 5;
	cvt.u64.u32 	%rd116, %r123;
	add.s64 	%rd117, %rd1, %rd116;
	st.global.u8 	[%rd117], %rs43;
	ld.global.u8 	%rs44, [%rd105+6];
	add.s32 	%r124, %r118, 6;
	cvt.u64.u32 	%rd118, %r124;
	add.s64 	%rd119, %rd1, %rd118;
	st.global.u8 	[%rd119], %rs44;
	ld.global.u8 	%rs45, [%rd105+7];
	add.s32 	%r125, %r118, 7;
	cvt.u64.u32 	%rd120, %r125;
	add.s64 	%rd121, %rd1, %rd120;
	st.global.u8 	[%rd121], %rs45;
	ld.global.u8 	%rs46, [%rd105+8];
	add.s32 	%r126, %r118, 8;
	cvt.u64.u32 	%rd122, %r126;
	add.s64 	%rd123, %rd1, %rd122;
	st.global.u8 	[%rd123], %rs46;
	ld.global.u8 	%rs47, [%rd105+9];
	add.s32 	%r127, %r118, 9;
	cvt.u64.u32 	%rd124, %r127;
	add.s64 	%rd125, %rd1, %rd124;
	st.global.u8 	[%rd125], %rs47;
	ld.global.u8 	%rs48, [%rd105+10];
	add.s32 	%r128, %r118, 10;
	cvt.u64.u32 	%rd126, %r128;
	add.s64 	%rd127, %rd1, %rd126;
	st.global.u8 	[%rd127], %rs48;
	ld.global.u8 	%rs49, [%rd105+11];
	add.s32 	%r129, %r118, 11;
	cvt.u64.u32 	%rd128, %r129;
	add.s64 	%rd129, %rd1, %rd128;
	st.global.u8 	[%rd129], %rs49;
	ld.global.u8 	%rs50, [%rd105+12];
	add.s32 	%r130, %r118, 12;
	cvt.u64.u32 	%rd130, %r130;
	add.s64 	%rd131, %rd1, %rd130;
	st.global.u8 	[%rd131], %rs50;
	ld.global.u8 	%rs51, [%rd105+13];
	add.s32 	%r131, %r118, 13;
	cvt.u64.u32 	%rd132, %r131;
	add.s64 	%rd133, %rd1, %rd132;
	st.global.u8 	[%rd133], %rs51;
	ld.global.u8 	%rs52, [%rd105+14];
	add.s32 	%r132, %r118, 14;
	cvt.u64.u32 	%rd134, %r132;
	add.s64 	%rd135, %rd1, %rd134;
	st.global.u8 	[%rd135], %rs52;
	ld.global.u8 	%rs53, [%rd105+15];
	add.s32 	%r133, %r118, 15;
	cvt.u64.u32 	%rd136, %r133;
	add.s64 	%rd137, %rd1, %rd136;
	st.global.u8 	[%rd137], %rs53;
	add.s32 	%r167, %r167, 16;
	setp.eq.s32 	%p25, %r167, %r13;
	mov.u32 	%r171, %r13;
	@%p25 bra 	$L__BB4_15;
	bra.uni 	$L__BB4_14;
$L__BB4_15:
	setp.eq.s32 	%p26, %r9, 0;
	mov.b32 	%r168, 0;
	mov.u32 	%r169, %r64;
	@%p26 bra 	$L__BB4_11;
	setp.lt.u32 	%p27, %r10, 7;
	@%p27 bra 	$L__BB4_18;
	cvt.u64.u32 	%rd138, %r171;
	add.s64 	%rd139, %rd2, %rd138;
	ld.global.u8 	%rs54, [%rd139];
	add.s32 	%r135, %r23, %r171;
	cvt.u64.u32 	%rd140, %r135;
	add.s64 	%rd141, %rd1, %rd140;
	st.global.u8 	[%rd141], %rs54;
	ld.global.u8 	%rs55, [%rd139+1];
	add.s32 	%r136, %r135, 1;
	cvt.u64.u32 	%rd142, %r136;
	add.s64 	%rd143, %rd1, %rd142;
	st.global.u8 	[%rd143], %rs55;
	ld.global.u8 	%rs56, [%rd139+2];
	add.s32 	%r137, %r135, 2;
	cvt.u64.u32 	%rd144, %r137;
	add.s64 	%rd145, %rd1, %rd144;
	st.global.u8 	[%rd145], %rs56;
	ld.global.u8 	%rs57, [%rd139+3];
	add.s32 	%r138, %r135, 3;
	cvt.u64.u32 	%rd146, %r138;
	add.s64 	%rd147, %rd1, %rd146;
	st.global.u8 	[%rd147], %rs57;
	ld.global.u8 	%rs58, [%rd139+4];
	add.s32 	%r139, %r135, 4;
	cvt.u64.u32 	%rd148, %r139;
	add.s64 	%rd149, %rd1, %rd148;
	st.global.u8 	[%rd149], %rs58;
	ld.global.u8 	%rs59, [%rd139+5];
	add.s32 	%r140, %r135, 5;
	cvt.u64.u32 	%rd150, %r140;
	add.s64 	%rd151, %rd1, %rd150;
	st.global.u8 	[%rd151], %rs59;
	ld.global.u8 	%rs60, [%rd139+6];
	add.s32 	%r141, %r135, 6;
	cvt.u64.u32 	%rd152, %r141;
	add.s64 	%rd153, %rd1, %rd152;
	st.global.u8 	[%rd153], %rs60;
	ld.global.u8 	%rs61, [%rd139+7];
	add.s32 	%r142, %r135, 7;
	cvt.u64.u32 	%rd154, %r142;
	add.s64 	%rd155, %rd1, %rd154;
	st.global.u8 	[%rd155], %rs61;
	add.s32 	%r171, %r171, 8;
$L__BB4_18:
	setp.eq.s32 	%p28, %r11, 0;
	mov.u32 	%r169, %r64;
	@%p28 bra 	$L__BB4_11;
	setp.lt.u32 	%p29, %r12, 3;
	@%p29 bra 	$L__BB4_21;
	cvt.u64.u32 	%rd156, %r171;
	add.s64 	%rd157, %rd2, %rd156;
	ld.global.u8 	%rs62, [%rd157];
	add.s32 	%r144, %r23, %r171;
	cvt.u64.u32 	%rd158, %r144;
	add.s64 	%rd159, %rd1, %rd158;
	st.global.u8 	[%rd159], %rs62;
	ld.global.u8 	%rs63, [%rd157+1];
	add.s32 	%r145, %r144, 1;
	cvt.u64.u32 	%rd160, %r145;
	add.s64 	%rd161, %rd1, %rd160;
	st.global.u8 	[%rd161], %rs63;
	ld.global.u8 	%rs64, [%rd157+2];
	add.s32 	%r146, %r144, 2;
	cvt.u64.u32 	%rd162, %r146;
	add.s64 	%rd163, %rd1, %rd162;
	st.global.u8 	[%rd163], %rs64;
	ld.global.u8 	%rs65, [%rd157+3];
	add.s32 	%r147, %r144, 3;
	cvt.u64.u32 	%rd164, %r147;
	add.s64 	%rd165, %rd1, %rd164;
	st.global.u8 	[%rd165], %rs65;
	add.s32 	%r171, %r171, 4;
$L__BB4_21:
	setp.eq.s32 	%p30, %r14, 0;
	mov.u32 	%r169, %r64;
	@%p30 bra 	$L__BB4_11;
	setp.eq.s32 	%p31, %r14, 1;
	cvt.u64.u32 	%rd166, %r171;
	add.s64 	%rd5, %rd2, %rd166;
	ld.global.u8 	%rs66, [%rd5];
	add.s32 	%r29, %r23, %r171;
	cvt.u64.u32 	%rd167, %r29;
	add.s64 	%rd168, %rd1, %rd167;
	st.global.u8 	[%rd168], %rs66;
	mov.u32 	%r169, %r64;
	@%p31 bra 	$L__BB4_11;
	setp.eq.s32 	%p32, %r14, 2;
	ld.global.u8 	%rs67, [%rd5+1];
	add.s32 	%r151, %r29, 1;
	cvt.u64.u32 	%rd169, %r151;
	add.s64 	%rd170, %rd1, %rd169;
	st.global.u8 	[%rd170], %rs67;
	mov.u32 	%r169, %r64;
	@%p32 bra 	$L__BB4_11;
	ld.global.u8 	%rs68, [%rd5+2];
	add.s32 	%r153, %r29, 2;
	cvt.u64.u32 	%rd171, %r153;
	add.s64 	%rd172, %rd1, %rd171;
	st.global.u8 	[%rd172], %rs68;
	mov.u32 	%r169, %r64;
	bra.uni 	$L__BB4_11;
$L__BB4_25:
	setp.ne.s32 	%p4, %r64, 0;
	@%p4 bra 	$L__BB4_33;
	mov.b32 	%r187, 0;
	mov.u32 	%r174, %r187;
$L__BB4_27:
	add.s32 	%r108, %r174, %r63;
	setp.gt.u32 	%p18, %r108, %r2;
	@%p18 bra 	$L__BB4_28;
	bra.uni 	$L__BB4_29;
$L__BB4_28:
	add.s32 	%r113, %r174, %r3;
	cvt.u64.u32 	%rd100, %r113;
	add.s64 	%rd101, %rd4, %rd100;
	ld.global.u8 	%rs37, [%rd101];
	add.s32 	%r114, %r187, %r3;
	cvt.u64.u32 	%rd102, %r114;
	add.s64 	%rd103, %rd1, %rd102;
	st.global.u8 	[%rd103], %rs37;
	mov.b32 	%r176, 1;
	mov.u32 	%r177, %r176;
	bra.uni 	$L__BB4_32;
$L__BB4_29:
	add.s32 	%r38, %r174, %r3;
	mov.b32 	%r175, 0;
$L__BB4_30:
	add.s32 	%r110, %r38, %r175;
	cvt.u64.u32 	%rd96, %r110;
	add.s64 	%rd97, %rd4, %rd96;
	ld.global.u8 	%rs35, [%rd97];
	cvt.u64.u32 	%rd98, %r175;
	add.s64 	%rd99, %rd3, %rd98;
	ld.global.u8 	%rs36, [%rd99];
	setp.ne.s16 	%p19, %rs35, %rs36;
	@%p19 bra 	$L__BB4_28;
	add.s32 	%r175, %r175, 1;
	setp.eq.s32 	%p20, %r175, %r63;
	mov.b32 	%r177, 0;
	mov.u32 	%r176, %r63;
	@%p20 bra 	$L__BB4_32;
	bra.uni 	$L__BB4_30;
$L__BB4_32:
	add.s32 	%r187, %r177, %r187;
	add.s32 	%r174, %r176, %r174;
	setp.lt.u32 	%p21, %r174, %r2;
	@%p21 bra 	$L__BB4_27;
	bra.uni 	$L__BB4_52;
$L__BB4_33:
	and.b32  	%r39, %r64, 15;
	and.b32  	%r40, %r64, 7;
	add.s32 	%r41, %r40, -1;
	and.b32  	%r42, %r64, -16;
	and.b32  	%r43, %r64, 3;
	mov.b32 	%r187, 0;
	mov.u32 	%r179, %r187;
$L__BB4_34:
	add.s32 	%r68, %r179, %r63;
	setp.gt.u32 	%p5, %r68, %r2;
	@%p5 bra 	$L__BB4_54;
	add.s32 	%r46, %r179, %r3;
	mov.b32 	%r180, 0;
$L__BB4_36:
	add.s32 	%r70, %r46, %r180;
	cvt.u64.u32 	%rd19, %r70;
	add.s64 	%rd20, %rd4, %rd19;
	ld.global.u8 	%rs1, [%rd20];
	cvt.u64.u32 	%rd21, %r180;
	add.s64 	%rd22, %rd3, %rd21;
	ld.global.u8 	%rs2, [%rd22];
	setp.eq.s16 	%p6, %rs1, %rs2;
	@%p6 bra 	$L__BB4_37;
	bra.uni 	$L__BB4_54;
$L__BB4_37:
	add.s32 	%r180, %r180, 1;
	setp.ne.s32 	%p7, %r180, %r63;
	@%p7 bra 	$L__BB4_36;
	setp.lt.u32 	%p8, %r64, 16;
	add.s32 	%r48, %r187, %r3;
	mov.b32 	%r183, 0;
	@%p8 bra 	$L__BB4_41;
	mov.b32 	%r181, 0;
$L__BB4_40:
	.pragma "nounroll";
	cvt.u64.u32 	%rd23, %r181;
	add.s64 	%rd24, %rd2, %rd23;
	ld.global.u8 	%rs3, [%rd24];
	add.s32 	%r73, %r48, %r181;
	cvt.u64.u32 	%rd25, %r73;
	add.s64 	%rd26, %rd1, %rd25;
	st.global.u8 	[%rd26], %rs3;
	ld.global.u8 	%rs4, [%rd24+1];
	add.s32 	%r74, %r73, 1;
	cvt.u64.u32 	%rd27, %r74;
	add.s64 	%rd28, %rd1, %rd27;
	st.global.u8 	[%rd28], %rs4;
	ld.global.u8 	%rs5, [%rd24+2];
	add.s32 	%r75, %r73, 2;
	cvt.u64.u32 	%rd29, %r75;
	add.s64 	%rd30, %rd1, %rd29;
	st.global.u8 	[%rd30], %rs5;
	ld.global.u8 	%rs6, [%rd24+3];
	add.s32 	%r76, %r73, 3;
	cvt.u64.u32 	%rd31, %r76;
	add.s64 	%rd32, %rd1, %rd31;
	st.global.u8 	[%rd32], %rs6;
	ld.global.u8 	%rs7, [%rd24+4];
	add.s32 	%r77, %r73, 4;
	cvt.u64.u32 	%rd33, %r77;
	add.s64 	%rd34, %rd1, %rd33;
	st.global.u8 	[%rd34], %rs7;
	ld.global.u8 	%rs8, [%rd24+5];
	add.s32 	%r78, %r73, 5;
	cvt.u64.u32 	%rd35, %r78;
	add.s64 	%rd36, %rd1, %rd35;
	st.global.u8 	[%rd36], %rs8;
	ld.global.u8 	%rs9, [%rd24+6];
	add.s32 	%r79, %r73, 6;
	cvt.u64.u32 	%rd37, %r79;
	add.s64 	%rd38, %rd1, %rd37;
	st.global.u8 	[%rd38], %rs9;
	ld.global.u8 	%rs10, [%rd24+7];
	add.s32 	%r80, %r73, 7;
	cvt.u64.u32 	%rd39, %r80;
	add.s64 	%rd40, %rd1, %rd39;
	st.global.u8 	[%rd40], %rs10;
	ld.global.u8 	%rs11, [%rd24+8];
	add.s32 	%r81, %r73, 8;
	cvt.u64.u32 	%rd41, %r81;
	add.s64 	%rd42, %rd1, %rd41;
	st.global.u8 	[%rd42], %rs11;
	ld.global.u8 	%rs12, [%rd24+9];
	add.s32 	%r82, %r73, 9;
	cvt.u64.u32 	%rd43, %r82;
	add.s64 	%rd44, %rd1, %rd43;
	st.global.u8 	[%rd44], %rs12;
	ld.global.u8 	%rs13, [%rd24+10];
	add.s32 	%r83, %r73, 10;
	cvt.u64.u32 	%rd45, %r83;
	add.s64 	%rd46, %rd1, %rd45;
	st.global.u8 	[%rd46], %rs13;
	ld.global.u8 	%rs14, [%rd24+11];
	add.s32 	%r84, %r73, 11;
	cvt.u64.u32 	%rd47, %r84;
	add.s64 	%rd48, %rd1, %rd47;
	st.global.u8 	[%rd48], %rs14;
	ld.global.u8 	%rs15, [%rd24+12];
	add.s32 	%r85, %r73, 12;
	cvt.u64.u32 	%rd49, %r85;
	add.s64 	%rd50, %rd1, %rd49;
	st.global.u8 	[%rd50], %rs15;
	ld.global.u8 	%rs16, [%rd24+13];
	add.s32 	%r86, %r73, 13;
	cvt.u64.u32 	%rd51, %r86;
	add.s64 	%rd52, %rd1, %rd51;
	st.global.u8 	[%rd52], %rs16;
	ld.global.u8 	%rs17, [%rd24+14];
	add.s32 	%r87, %r73, 14;
	cvt.u64.u32 	%rd53, %r87;
	add.s64 	%rd54, %rd1, %rd53;
	st.global.u8 	[%rd54], %rs17;
	ld.global.u8 	%rs18, [%rd24+15];
	add.s32 	%r88, %r73, 15;
	cvt.u64.u32 	%rd55, %r88;
	add.s64 	%rd56, %rd1, %rd55;
	st.global.u8 	[%rd56], %rs18;
	add.s32 	%r181, %r181, 16;
	setp.eq.s32 	%p9, %r181, %r42;
	mov.u32 	%r183, %r42;
	@%p9 bra 	$L__BB4_41;
	bra.uni 	$L__BB4_40;
$L__BB4_41:
	setp.eq.s32 	%p10, %r39, 0;
	mov.u32 	%r185, %r63;
	mov.u32 	%r186, %r64;
	@%p10 bra 	$L__BB4_51;
	add.s32 	%r89, %r39, -1;
	setp.lt.u32 	%p11, %r89, 7;
	@%p11 bra 	$L__BB4_44;
	cvt.u64.u32 	%rd57, %r183;
	add.s64 	%rd58, %rd2, %rd57;
	ld.global.u8 	%rs19, [%rd58];
	add.s32 	%r90, %r48, %r183;
	cvt.u64.u32 	%rd59, %r90;
	add.s64 	%rd60, %rd1, %rd59;
	st.global.u8 	[%rd60], %rs19;
	ld.global.u8 	%rs20, [%rd58+1];
	add.s32 	%r91, %r90, 1;
	cvt.u64.u32 	%rd61, %r91;
	add.s64 	%rd62, %rd1, %rd61;
	st.global.u8 	[%rd62], %rs20;
	ld.global.u8 	%rs21, [%rd58+2];
	add.s32 	%r92, %r90, 2;
	cvt.u64.u32 	%rd63, %r92;
	add.s64 	%rd64, %rd1, %rd63;
	st.global.u8 	[%rd64], %rs21;
	ld.global.u8 	%rs22, [%rd58+3];
	add.s32 	%r93, %r90, 3;
	cvt.u64.u32 	%rd65, %r93;
	add.s64 	%rd66, %rd1, %rd65;
	st.global.u8 	[%rd66], %rs22;
	ld.global.u8 	%rs23, [%rd58+4];
	add.s32 	%r94, %r90, 4;
	cvt.u64.u32 	%rd67, %r94;
	add.s64 	%rd68, %rd1, %rd67;
	st.global.u8 	[%rd68], %rs23;
	ld.global.u8 	%rs24, [%rd58+5];
	add.s32 	%r95, %r90, 5;
	cvt.u64.u32 	%rd69, %r95;
	add.s64 	%rd70, %rd1, %rd69;
	st.global.u8 	[%rd70], %rs24;
	ld.global.u8 	%rs25, [%rd58+6];
	add.s32 	%r96, %r90, 6;
	cvt.u64.u32 	%rd71, %r96;
	add.s64 	%rd72, %rd1, %rd71;
	st.global.u8 	[%rd72], %rs25;
	ld.global.u8 	%rs26, [%rd58+7];
	add.s32 	%r97, %r90, 7;
	cvt.u64.u32 	%rd73, %r97;
	add.s64 	%rd74, %rd1, %rd73;
	st.global.u8 	[%rd74], %rs26;
	add.s32 	%r183, %r183, 8;
$L__BB4_44:
	setp.eq.s32 	%p12, %r40, 0;
	mov.u32 	%r185, %r63;
	mov.u32 	%r186, %r64;
	@%p12 bra 	$L__BB4_51;
	setp.lt.u32 	%p13, %r41, 3;
	@%p13 bra 	$L__BB4_47;
	cvt.u64.u32 	%rd75, %r183;
	add.s64 	%rd76, %rd2, %rd75;
	ld.global.u8 	%rs27, [%rd76];
	add.s32 	%r98, %r48, %r183;
	cvt.u64.u32 	%rd77, %r98;
	add.s64 	%rd78, %rd1, %rd77;
	st.global.u8 	[%rd78], %rs27;
	ld.global.u8 	%rs28, [%rd76+1];
	add.s32 	%r99, %r98, 1;
	cvt.u64.u32 	%rd79, %r99;
	add.s64 	%rd80, %rd1, %rd79;
	st.global.u8 	[%rd80], %rs28;
	ld.global.u8 	%rs29, [%rd76+2];
	add.s32 	%r100, %r98, 2;
	cvt.u64.u32 	%rd81, %r100;
	add.s64 	%rd82, %rd1, %rd81;
	st.global.u8 	[%rd82], %rs29;
	ld.global.u8 	%rs30, [%rd76+3];
	add.s32 	%r101, %r98, 3;
	cvt.u64.u32 	%rd83, %r101;
	add.s64 	%rd84, %rd1, %rd83;
	st.global.u8 	[%rd84], %rs30;
	add.s32 	%r183, %r183, 4;
$L__BB4_47:
	setp.eq.s32 	%p14, %r43, 0;
	mov.u32 	%r185, %r63;
	mov.u32 	%r186, %r64;
	@%p14 bra 	$L__BB4_51;
	setp.eq.s32 	%p15, %r43, 1;
	cvt.u64.u32 	%rd85, %r183;
	add.s64 	%rd6, %rd2, %rd85;
	ld.global.u8 	%rs31, [%rd6];
	add.s32 	%r57, %r48, %r183;
	cvt.u64.u32 	%rd86, %r57;
	add.s64 	%rd87, %rd1, %rd86;
	st.global.u8 	[%rd87], %rs31;
	mov.u32 	%r185, %r63;
	mov.u32 	%r186, %r64;
	@%p15 bra 	$L__BB4_51;
	setp.eq.s32 	%p16, %r43, 2;
	ld.global.u8 	%rs32, [%rd6+1];
	add.s32 	%r102, %r57, 1;
	cvt.u64.u32 	%rd88, %r102;
	add.s64 	%rd89, %rd1, %rd88;
	st.global.u8 	[%rd89], %rs32;
	mov.u32 	%r185, %r63;
	mov.u32 	%r186, %r64;
	@%p16 bra 	$L__BB4_51;
	ld.global.u8 	%rs33, [%rd6+2];
	add.s32 	%r103, %r57, 2;
	cvt.u64.u32 	%rd90, %r103;
	add.s64 	%rd91, %rd1, %rd90;
	st.global.u8 	[%rd91], %rs33;
	mov.u32 	%r185, %r63;
	mov.u32 	%r186, %r64;
$L__BB4_51:
	add.s32 	%r187, %r186, %r187;
	add.s32 	%r179, %r185, %r179;
	setp.lt.u32 	%p17, %r179, %r2;
	@%p17 bra 	$L__BB4_34;
$L__BB4_52:
	cvta.to.global.u64 	%rd181, %rd9;
	mul.wide.u32 	%rd182, %r1, 4;
	add.s64 	%rd183, %rd181, %rd182;
	st.global.u32 	[%rd183], %r187;
$L__BB4_53:
	ret;
$L__BB4_54:
	add.s32 	%r105, %r179, %r3;
	cvt.u64.u32 	%rd92, %r105;
	add.s64 	%rd93, %rd4, %rd92;
	ld.global.u8 	%rs34, [%rd93];
	add.s32 	%r106, %r187, %r3;
	cvt.u64.u32 	%rd94, %r106;
	add.s64 	%rd95, %rd1, %rd94;
	st.global.u8 	[%rd95], %rs34;
	mov.b32 	%r185, 1;
	mov.u32 	%r186, %r185;
	bra.uni 	$L__BB4_51;

}
	// .globl	string_length_kernel
.visible .entry string_length_kernel(
	.param .u64 .ptr .align 1 string_length_kernel_param_0,
	.param .u64 .ptr .align 1 string_length_kernel_param_1,
	.param .u64 .ptr .align 1 string_length_kernel_param_2,
	.param .u32 string_length_kernel_param_3,
	.param .u32 string_length_kernel_param_4
)
{
	.reg .pred 	%p<5>;
	.reg .b16 	%rs<2>;
	.reg .b32 	%r<16>;
	.reg .b64 	%rd<13>;

	ld.param.u64 	%rd2, [string_length_kernel_param_0];
	ld.param.u64 	%rd3, [string_length_kernel_param_1];
	ld.param.u64 	%rd4, [string_length_kernel_param_2];
	ld.param.u32 	%r7, [string_length_kernel_param_3];
	ld.param.u32 	%r6, [string_length_kernel_param_4];
	mov.u32 	%r8, %ctaid.x;
	mov.u32 	%r9, %ntid.x;
	mov.u32 	%r10, %tid.x;
	mad.lo.s32 	%r1, %r8, %r9, %r10;
	setp.ge.u32 	%p1, %r1, %r7;
	@%p1 bra 	$L__BB5_6;
	cvta.to.global.u64 	%rd5, %rd3;
	mul.wide.u32 	%rd6, %r1, 4;
	add.s64 	%rd7, %rd5, %rd6;
	ld.global.u32 	%r2, [%rd7];
	setp.eq.s32 	%p2, %r6, 0;
	mov.b32 	%r15, 0;
	@%p2 bra 	$L__BB5_5;
	cvta.to.global.u64 	%rd1, %rd2;
	mov.b32 	%r14, 0;
$L__BB5_3:
	add.s32 	%r13, %r14, %r2;
	cvt.u64.u32 	%rd8, %r13;
	add.s64 	%rd9, %rd1, %rd8;
	ld.global.u8 	%rs1, [%rd9];
	setp.eq.s16 	%p3, %rs1, 0;
	mov.u32 	%r15, %r14;
	@%p3 bra 	$L__BB5_5;
	add.s32 	%r14, %r14, 1;
	setp.ne.s32 	%p4, %r14, %r6;
	mov.u32 	%r15, %r6;
	@%p4 bra 	$L__BB5_3;
$L__BB5_5:
	cvta.to.global.u64 	%rd10, %rd4;
	add.s64 	%rd12, %rd10, %rd6;
	st.global.u32 	[%rd12], %r15;
$L__BB5_6:
	ret;

}
	// .globl	string_bitonic_sort_kernel
.visible .entry string_bitonic_sort_kernel(
	.param .u64 .ptr .align 1 string_bitonic_sort_kernel_param_0,
	.param .u64 .ptr .align 1 string_bitonic_sort_kernel_param_1,
	.param .u64 .ptr .align 1 string_bitonic_sort_kernel_param_2,
	.param .u64 .ptr .align 1 string_bitonic_sort_kernel_param_3,
	.param .u32 string_bitonic_sort_kernel_param_4,
	.param .u32 string_bitonic_sort_kernel_param_5,
	.param .u32 string_bitonic_sort_kernel_param_6,
	.param .u8 string_bitonic_sort_kernel_param_7
)
{
	.reg .pred 	%p<13>;
	.reg .b16 	%rs<6>;
	.reg .b32 	%r<34>;
	.reg .b64 	%rd<26>;

	ld.param.u64 	%rd6, [string_bitonic_sort_kernel_param_0];
	ld.param.u64 	%rd7, [string_bitonic_sort_kernel_param_1];
	ld.param.u64 	%rd8, [string_bitonic_sort_kernel_param_2];
	ld.param.u64 	%rd9, [string_bitonic_sort_kernel_param_3];
	ld.param.u32 	%r12, [string_bitonic_sort_kernel_param_4];
	ld.param.u32 	%r13, [string_bitonic_sort_kernel_param_5];
	ld.param.u32 	%r14, [string_bitonic_sort_kernel_param_6];
	ld.param.s8 	%rs1, [string_bitonic_sort_kernel_param_7];
	mov.u32 	%r15, %ctaid.x;
	mov.u32 	%r16, %ntid.x;
	mov.u32 	%r17, %tid.x;
	mad.lo.s32 	%r1, %r15, %r16, %r17;
	shr.u32 	%r18, %r12, 1;
	setp.ge.u32 	%p4, %r1, %r18;
	@%p4 bra 	$L__BB6_9;
	add.s32 	%r19, %r14, -1;
	mov.b32 	%r20, 1;
	shl.b32 	%r21, %r20, %r19;
	mov.b32 	%r22, -1;
	shl.b32 	%r23, %r22, %r19;
	and.b32  	%r24, %r23, %r1;
	shl.b32 	%r25, %r24, 1;
	add.s32 	%r26, %r21, -1;
	and.b32  	%r27, %r26, %r1;
	add.s32 	%r2, %r25, %r27;
	add.s32 	%r3, %r2, %r21;
	setp.ge.u32 	%p5, %r3, %r12;
	@%p5 bra 	$L__BB6_9;
	cvta.to.global.u64 	%rd10, %rd8;
	cvta.to.global.u64 	%rd11, %rd7;
	cvta.to.global.u64 	%rd12, %rd9;
	mul.wide.u32 	%rd13, %r2, 4;
	add.s64 	%rd1, %rd12, %rd13;
	ld.global.u32 	%r4, [%rd1];
	mul.wide.u32 	%rd14, %r3, 4;
	add.s64 	%rd2, %rd12, %rd14;
	ld.global.u32 	%r5, [%rd2];
	mul.wide.u32 	%rd15, %r4, 4;
	add.s64 	%rd16, %rd11, %rd15;
	ld.global.u32 	%rd3, [%rd16];
	mul.wide.u32 	%rd17, %r5, 4;
	add.s64 	%rd18, %rd11, %rd17;
	ld.global.u32 	%r6, [%rd18];
	add.s64 	%rd19, %rd10, %rd15;
	ld.global.u32 	%r7, [%rd19];
	add.s64 	%rd20, %rd10, %rd17;
	ld.global.u32 	%r8, [%rd20];
	min.u32 	%r9, %r7, %r8;
	setp.eq.s32 	%p6, %r9, 0;
	@%p6 bra 	$L__BB6_6;
	cvta.to.global.u64 	%rd4, %rd6;
	cvt.u64.u32 	%rd5, %r6;
	mov.b32 	%r33, 0;
	bra.uni 	$L__BB6_5;
$L__BB6_4:
	add.s32 	%r33, %r33, 1;
	setp.eq.s32 	%p8, %r33, %r9;
	@%p8 bra 	$L__BB6_6;
$L__BB6_5:
	cvt.u64.u32 	%rd21, %r33;
	add.s64 	%rd22, %rd21, %rd3;
	add.s64 	%rd23, %rd4, %rd22;
	ld.global.u8 	%rs2, [%rd23];
	cvt.s16.s8 	%rs3, %rs2;
	add.s64 	%rd24, %rd21, %rd5;
	add.s64 	%rd25, %rd4, %rd24;
	ld.global.u8 	%rs4, [%rd25];
	cvt.s16.s8 	%rs5, %rs4;
	setp.ge.s16 	%p12, %rs3, %rs5;
	setp.eq.s16 	%p7, %rs2, %rs4;
	@%p7 bra 	$L__BB6_4;
	bra.uni 	$L__BB6_7;
$L__BB6_6:
	setp.gt.u32 	%p12, %r7, %r8;
$L__BB6_7:
	not.b32 	%r29, %r1;
	shr.u32 	%r30, %r29, %r13;
	and.b32  	%r31, %r30, 1;
	cvt.s32.s16 	%r32, %rs1;
	setp.ne.s32 	%p9, %r31, %r32;
	xor.pred  	%p10, %p9, %p12;
	not.pred 	%p11, %p10;
	@%p11 bra 	$L__BB6_9;
	st.global.u32 	[%rd1], %r5;
	st.global.u32 	[%rd2], %r4;
$L__BB6_9:
	ret;

}
	// .globl	pack_strings_kernel
.visible .entry pack_strings_kernel(
	.param .u64 .ptr .align 1 pack_strings_kernel_param_0,
	.param .u64 .ptr .align 1 pack_strings_kernel_param_1,
	.param .u64 .ptr .align 1 pack_strings_kernel_param_2,
	.param .u64 .ptr .align 1 pack_strings_kernel_param_3,
	.param .u32 pack_strings_kernel_param_4
)
{
	.reg .pred 	%p<7>;
	.reg .b16 	%rs<6>;
	.reg .b32 	%r<32>;
	.reg .b64 	%rd<35>;

	ld.param.u64 	%rd9, [pack_strings_kernel_param_0];
	ld.param.u64 	%rd10, [pack_strings_kernel_param_1];
	ld.param.u64 	%rd12, [pack_strings_kernel_param_2];
	ld.param.u64 	%rd11, [pack_strings_kernel_param_3];
	ld.param.u32 	%r19, [pack_strings_kernel_param_4];
	cvta.to.global.u64 	%rd1, %rd12;
	mov.u32 	%r20, %ctaid.x;
	mov.u32 	%r21, %ntid.x;
	mov.u32 	%r22, %tid.x;
	mad.lo.s32 	%r1, %r20, %r21, %r22;
	setp.ge.u32 	%p1, %r1, %r19;
	@%p1 bra 	$L__BB7_8;
	cvta.to.global.u64 	%rd13, %rd11;
	cvta.to.global.u64 	%rd14, %rd10;
	cvta.to.global.u64 	%rd15, %rd9;
	mul.wide.u32 	%rd16, %r1, 4;
	add.s64 	%rd17, %rd13, %rd16;
	ld.global.u32 	%r2, [%rd17];
	add.s64 	%rd18, %rd14, %rd16;
	ld.global.u32 	%r3, [%rd18];
	mul.wide.u32 	%rd19, %r1, 8;
	add.s64 	%rd20, %rd15, %rd19;
	ld.global.u64 	%rd21, [%rd20];
	cvta.to.global.u64 	%rd2, %rd21;
	setp.eq.s32 	%p2, %r3, 0;
	@%p2 bra 	$L__BB7_8;
	and.b32  	%r4, %r3, 3;
	setp.lt.u32 	%p3, %r3, 4;
	mov.b32 	%r29, 0;
	@%p3 bra 	$L__BB7_5;
	and.b32  	%r29, %r3, -4;
	neg.s32 	%r28, %r29;
	add.s32 	%r27, %r2, 3;
	add.s64 	%rd33, %rd2, 1;
$L__BB7_4:
	ld.global.u8 	%rs1, [%rd33+-1];
	add.s32 	%r24, %r27, -2;
	add.s32 	%r25, %r27, -3;
	cvt.u64.u32 	%rd22, %r25;
	add.s64 	%rd23, %rd1, %rd22;
	st.global.u8 	[%rd23], %rs1;
	ld.global.u8 	%rs2, [%rd33];
	cvt.u64.u32 	%rd24, %r24;
	add.s64 	%rd25, %rd1, %rd24;
	st.global.u8 	[%rd25], %rs2;
	ld.global.u8 	%rs3, [%rd33+1];
	add.s32 	%r26, %r27, -1;
	cvt.u64.u32 	%rd26, %r26;
	add.s64 	%rd27, %rd1, %rd26;
	st.global.u8 	[%rd27], %rs3;
	ld.global.u8 	%rs4, [%rd33+2];
	cvt.u64.u32 	%rd28, %r27;
	add.s64 	%rd29, %rd1, %rd28;
	st.global.u8 	[%rd29], %rs4;
	add.s32 	%r28, %r28, 4;
	add.s32 	%r27, %r27, 4;
	add.s64 	%rd33, %rd33, 4;
	setp.ne.s32 	%p4, %r28, 0;
	@%p4 bra 	$L__BB7_4;
$L__BB7_5:
	setp.eq.s32 	%p5, %r4, 0;
	@%p5 bra 	$L__BB7_8;
	add.s32 	%r31, %r29, %r2;
	cvt.u64.u32 	%rd30, %r29;
	add.s64 	%rd34, %rd2, %rd30;
	neg.s32 	%r30, %r4;
$L__BB7_7:
	.pragma "nounroll";
	ld.global.u8 	%rs5, [%rd34];
	cvt.u64.u32 	%rd31, %r31;
	add.s64 	%rd32, %rd1, %rd31;
	st.global.u8 	[%rd32], %rs5;
	add.s32 	%r31, %r31, 1;
	add.s64 	%rd34, %rd34, 1;
	add.s32 	%r30, %r30, 1;
	setp.ne.s32 	%p6, %r30, 0;
	@%p6 bra 	$L__BB7_7;
$L__BB7_8:
	ret;

}
	// .globl	calculate_string_offsets_kernel
.visible .entry calculate_string_offsets_kernel(
	.param .u64 .ptr .align 1 calculate_string_offsets_kernel_param_0,
	.param .u64 .ptr .align 1 calculate_string_offsets_kernel_param_1,
	.param .u32 calculate_string_offsets_kernel_param_2
)
{
	.reg .pred 	%p<4>;
	.reg .b32 	%r<78>;
	.reg .b64 	%rd<9>;
	// demoted variable
	.shared .align 16 .b8 _ZZ31calculate_string_offsets_kernelE12temp_storage[1184];
	ld.param.u64 	%rd1, [calculate_string_offsets_kernel_param_0];
	ld.param.u64 	%rd2, [calculate_string_offsets_kernel_param_1];
	ld.param.u32 	%r6, [calculate_string_offsets_kernel_param_2];
	mov.u32 	%r8, %ctaid.x;
	mov.u32 	%r9, %ntid.x;
	mov.u32 	%r1, %tid.x;
	mad.lo.s32 	%r2, %r8, %r9, %r1;
	setp.ge.u32 	%p1, %r2, %r6;
	mov.b32 	%r77, 0;
	@%p1 bra 	$L__BB8_2;
	cvta.to.global.u64 	%rd3, %rd1;
	mul.wide.u32 	%rd4, %r2, 4;
	add.s64 	%rd5, %rd3, %rd4;
	ld.global.u32 	%r77, [%rd5];
$L__BB8_2:
	shr.u32 	%r10, %r1, 3;
	add.s32 	%r11, %r10, %r1;
	shl.b32 	%r12, %r11, 2;
	mov.u32 	%r13, _ZZ31calculate_string_offsets_kernelE12temp_storage;
	add.s32 	%r14, %r13, %r12;
	add.s32 	%r5, %r14, 16;
	st.shared.u32 	[%r14+16], %r77;
	bar.sync 	0;
	setp.gt.u32 	%p2, %r1, 31;
	@%p2 bra 	$L__BB8_4;
	mad.lo.s32 	%r46, %r1, 36, %r13;
	ld.shared.u32 	%r47, [%r46+16];
	ld.shared.u32 	%r48, [%r46+20];
	ld.shared.u32 	%r49, [%r46+24];
	ld.shared.u32 	%r50, [%r46+28];
	ld.shared.u32 	%r51, [%r46+32];
	ld.shared.u32 	%r52, [%r46+36];
	ld.shared.u32 	%r53, [%r46+40];
	ld.shared.u32 	%r54, [%r46+44];
	add.s32 	%r55, %r48, %r47;
	add.s32 	%r56, %r55, %r49;
	add.s32 	%r57, %r56, %r50;
	add.s32 	%r58, %r57, %r51;
	add.s32 	%r59, %r58, %r52;
	add.s32 	%r60, %r59, %r53;
	add.s32 	%r19, %r60, %r54;
	mov.b32 	%r17, 1;
	mov.b32 	%r42, 0;
	mov.b32 	%r44, -1;
	// begin inline asm
	{  .reg .u32 r0;  .reg .pred p;  shfl.sync.up.b32 r0|p, %r19, %r17, %r42, %r44;  @p add.u32 r0, r0, %r19;  mov.u32 %r15, r0;}
	// end inline asm
	mov.b32 	%r23, 2;
	// begin inline asm
	{  .reg .u32 r0;  .reg .pred p;  shfl.sync.up.b32 r0|p, %r15, %r23, %r42, %r44;  @p add.u32 r0, r0, %r15;  mov.u32 %r21, r0;}
	// end inline asm
	mov.b32 	%r29, 4;
	// begin inline asm
	{  .reg .u32 r0;  .reg .pred p;  shfl.sync.up.b32 r0|p, %r21, %r29, %r42, %r44;  @p add.u32 r0, r0, %r21;  mov.u32 %r27, r0;}
	// end inline asm
	mov.b32 	%r35, 8;
	// begin inline asm
	{  .reg .u32 r0;  .reg .pred p;  shfl.sync.up.b32 r0|p, %r27, %r35, %r42, %r44;  @p add.u32 r0, r0, %r27;  mov.u32 %r33, r0;}
	// end inline asm
	mov.b32 	%r41, 16;
	// begin inline asm
	{  .reg .u32 r0;  .reg .pred p;  shfl.sync.up.b32 r0|p, %r33, %r41, %r42, %r44;  @p add.u32 r0, r0, %r33;  mov.u32 %r39, r0;}
	// end inline asm
	sub.s32 	%r61, %r39, %r19;
	ld.shared.u32 	%r62, [%r46+16];
	ld.shared.u32 	%r63, [%r46+20];
	ld.shared.u32 	%r64, [%r46+24];
	ld.shared.u32 	%r65, [%r46+28];
	ld.shared.u32 	%r66, [%r46+32];
	ld.shared.u32 	%r67, [%r46+36];
	ld.shared.u32 	%r68, [%r46+40];
	add.s32 	%r69, %r62, %r61;
	add.s32 	%r70, %r63, %r69;
	add.s32 	%r71, %r64, %r70;
	add.s32 	%r72, %r65, %r71;
	add.s32 	%r73, %r66, %r72;
	add.s32 	%r74, %r67, %r73;
	add.s32 	%r75, %r68, %r74;
	st.shared.u32 	[%r46+16], %r61;
	st.shared.u32 	[%r46+20], %r69;
	st.shared.u32 	[%r46+24], %r70;
	st.shared.u32 	[%r46+28], %r71;
	st.shared.u32 	[%r46+32], %r72;
	st.shared.u32 	[%r46+36], %r73;
	st.shared.u32 	[%r46+40], %r74;
	st.shared.u32 	[%r46+44], %r75;
$L__BB8_4:
	setp.ge.u32 	%p3, %r2, %r6;
	bar.sync 	0;
	@%p3 bra 	$L__BB8_6;
	ld.shared.u32 	%r76, [%r5];
	cvta.to.global.u64 	%rd6, %rd2;
	mul.wide.u32 	%rd7, %r2, 4;
	add.s64 	%rd8, %rd6, %rd7;
	st.global.u32 	[%rd8], %r76;
$L__BB8_6:
	ret;

}
	// .globl	_ZN3cub18CUB_300001_SM_10006detail11EmptyKernelIvEEvv
.visible .entry _ZN3cub18CUB_300001_SM_10006detail11EmptyKernelIvEEvv()
{


	ret;

}


// ===== COMPILED SASS (sm_100) =====

	.target	sm_100

	.elftype	@"ET_EXEC"


//--------------------- .note.nv.tkinfo           --------------------------
	.section	.note.nv.tkinfo,"",@"SHT_NOTE"
	.sectionflags	@"SHF_NOTE_NV_TKINFO"
	.tkinfo
        /*0018*/ 	.word	0x00000002
        /*0030*/ 	.string	""
        /*0030*/ 	.string	"ptxas"
        /*0030*/ 	.string	"Cuda compilation tools, release 13.0, V13.0.88"
        /*0030*/ 	.string	"Build cuda_13.0.r13.0/compiler.36424714_0"
        /*0030*/ 	.string	"-arch sm_100 -m 64 "



//--------------------- .note.nv.cuinfo           --------------------------
	.section	.note.nv.cuinfo,"",@"SHT_NOTE"
	.sectionflags	@"SHF_NOTE_NV_CUINFO"
        /*0018*/ 	.short	0x0002
        /*001a*/ 	.short	0x0064
        /*001c*/ 	.short	0x0082
	.zero		2


//--------------------- .nv.info                  --------------------------
	.section	.nv.info,"",@"SHT_CUDA_INFO"
	.align	4


	//----- nvinfo : EIATTR_REGCOUNT
	.align		4
        /*0000*/ 	.byte	0x04, 0x2f
        /*0002*/ 	.short	(.L_41 - .L_40)
	.align		4
.L_40:
        /*0004*/ 	.word	index@(string_uppercase_kernel)
        /*0008*/ 	.word	0x0000000c


	//----- nvinfo : EIATTR_FRAME_SIZE
	.align		4
.L_41:
        /*000c*/ 	.byte	0x04, 0x11
        /*000e*/ 	.short	(.L_43 - .L_42)
	.align		4
.L_42:
        /*0010*/ 	.word	index@(string_uppercase_kernel)
        /*0014*/ 	.word	0x00000000


	//----- nvinfo : EIATTR_REGCOUNT
	.align		4
.L_43:
        /*0018*/ 	.byte	0x04, 0x2f
        /*001a*/ 	.short	(.L_45 - .L_44)
	.align		4
.L_44:
        /*001c*/ 	.word	index@(string_lowercase_kernel)
        /*0020*/ 	.word	0x0000000c


	//----- nvinfo : EIATTR_FRAME_SIZE
	.align		4
.L_45:
        /*0024*/ 	.byte	0x04, 0x11
        /*0026*/ 	.short	(.L_47 - .L_46)
	.align		4
.L_46:
        /*0028*/ 	.word	index@(string_lowercase_kernel)
        /*002c*/ 	.word	0x00000000


	//----- nvinfo : EIATTR_REGCOUNT
	.align		4
.L_47:
        /*0030*/ 	.byte	0x04, 0x2f
        /*0032*/ 	.short	(.L_49 - .L_48)
	.align		4
.L_48:
        /*0034*/ 	.word	index@(string_reverse_kernel)
        /*0038*/ 	.word	0x0000000a


	//----- nvinfo : EIATTR_FRAME_SIZE
	.align		4
.L_49:
        /*003c*/ 	.byte	0x04, 0x11
        /*003e*/ 	.short	(.L_51 - .L_50)
	.align		4
.L_50:
        /*0040*/ 	.word	index@(string_reverse_kernel)
        /*0044*/ 	.word	0x00000000


	//----- nvinfo : EIATTR_REGCOUNT
	.align		4
.L_51:
        /*0048*/ 	.byte	0x04, 0x2f
        /*004a*/ 	.short	(.L_53 - .L_52)
	.align		4
.L_52:
        /*004c*/ 	.word	index@(string_pattern_match_kernel)
        /*0050*/ 	.word	0x0000000f


	//----- nvinfo : EIATTR_FRAME_SIZE
	.align		4
.L_53:
        /*0054*/ 	.byte	0x04, 0x11
        /*0056*/ 	.short	(.L_55 - .L_54)
	.align		4
.L_54:
        /*0058*/ 	.word	index@(string_pattern_match_kernel)
        /*005c*/ 	.word	0x00000000


	//----- nvinfo : EIATTR_REGCOUNT
	.align		4
.L_55:
        /*0060*/ 	.byte	0x04, 0x2f
        /*0062*/ 	.short	(.L_57 - .L_56)
	.align		4
.L_56:
        /*0064*/ 	.word	index@(string_replace_kernel)
        /*0068*/ 	.word	0x00000018


	//----- nvinfo : EIATTR_FRAME_SIZE
	.align		4
.L_57:
        /*006c*/ 	.byte	0x04, 0x11
        /*006e*/ 	.short	(.L_59 - .L_58)
	.align		4
.L_58:
        /*0070*/ 	.word	index@(string_replace_kernel)
        /*0074*/ 	.word	0x00000000


	//----- nvinfo : EIATTR_REGCOUNT
	.align		4
.L_59:
        /*0078*/ 	.byte	0x04, 0x2f
        /*007a*/ 	.short	(.L_61 - .L_60)
	.align		4
.L_60:
        /*007c*/ 	.word	index@(string_length_kernel)
        /*0080*/ 	.word	0x0000000a


	//----- nvinfo : EIATTR_FRAME_SIZE
	.align		4
.L_61:
        /*0084*/ 	.byte	0x04, 0x11
        /*0086*/ 	.short	(.L_63 - .L_62)
	.align		4
.L_62:
        /*0088*/ 	.word	index@(string_length_kernel)
        /*008c*/ 	.word	0x00000000


	//----- nvinfo : EIATTR_REGCOUNT
	.align		4
.L_63:
        /*0090*/ 	.byte	0x04, 0x2f
        /*0092*/ 	.short	(.L_65 - .L_64)
	.align		4
.L_64:
        /*0094*/ 	.word	index@(string_bitonic_sort_kernel)
        /*0098*/ 	.word	0x00000016


	//----- nvinfo : EIATTR_FRAME_SIZE
	.align		4
.L_65:
        /*009c*/ 	.byte	0x04, 0x11
        /*009e*/ 	.short	(.L_67 - .L_66)
	.align		4
.L_66:
        /*00a0*/ 	.word	index@(string_bitonic_sort_kernel)
        /*00a4*/ 	.word	0x00000000


	//----- nvinfo : EIATTR_REGCOUNT
	.align		4
.L_67:
        /*00a8*/ 	.byte	0x04, 0x2f
        /*00aa*/ 	.short	(.L_69 - .L_68)
	.align		4
.L_68:
        /*00ac*/ 	.word	index@(pack_strings_kernel)
        /*00b0*/ 	.word	0x00000018


	//----- nvinfo : EIATTR_FRAME_SIZE
	.align		4
.L_69:
        /*00b4*/ 	.byte	0x04, 0x11
        /*00b6*/ 	.short	(.L_71 - .L_70)
	.align		4
.L_70:
        /*00b8*/ 	.word	index@(pack_strings_kernel)
        /*00bc*/ 	.word	0x00000000


	//----- nvinfo : EIATTR_REGCOUNT
	.align		4
.L_71:
        /*00c0*/ 	.byte	0x04, 0x2f
        /*00c2*/ 	.short	(.L_73 - .L_72)
	.align		4
.L_72:
        /*00c4*/ 	.word	index@(calculate_string_offsets_kernel)
        /*00c8*/ 	.word	0x00000018


	//----- nvinfo : EIATTR_FRAME_SIZE
	.align		4
.L_73:
        /*00cc*/ 	.byte	0x04, 0x11
        /*00ce*/ 	.short	(.L_75 - .L_74)
	.align		4
.L_74:
        /*00d0*/ 	.word	index@(calculate_string_offsets_kernel)
        /*00d4*/ 	.word	0x00000000


	//----- nvinfo : EIATTR_REGCOUNT
	.align		4
.L_75:
        /*00d8*/ 	.byte	0x04, 0x2f
        /*00da*/ 	.short	(.L_77 - .L_76)
	.align		4
.L_76:
        /*00dc*/ 	.word	index@(_ZN3cub18CUB_300001_SM_10006detail11EmptyKernelIvEEvv)
        /*00e0*/ 	.word	0x00000004


	//----- nvinfo : EIATTR_FRAME_SIZE
	.align		4
.L_77:
        /*00e4*/ 	.byte	0x04, 0x11
        /*00e6*/ 	.short	(.L_79 - .L_78)
	.align		4
.L_78:
        /*00e8*/ 	.word	index@(_ZN3cub18CUB_300001_SM_10006detail11EmptyKernelIvEEvv)
        /*00ec*/ 	.word	0x00000000


	//----- nvinfo : EIATTR_MIN_STACK_SIZE
	.align		4
.L_79:
        /*00f0*/ 	.byte	0x04, 0x12
        /*00f2*/ 	.short	(.L_81 - .L_80)
	.align		4
.L_80:
        /*00f4*/ 	.word	index@(_ZN3cub18CUB_300001_SM_10006detail11EmptyKernelIvEEvv)
        /*00f8*/ 	.word	0x00000000


	//----- nvinfo : EIATTR_MIN_STACK_SIZE
	.align		4
.L_81:
        /*00fc*/ 	.byte	0x04, 0x12
        /*00fe*/ 	.short	(.L_83 - .L_82)
	.align		4
.L_82:
        /*0100*/ 	.word	index@(calculate_string_offsets_kernel)
        /*0104*/ 	.word	0x00000000


	//----- nvinfo : EIATTR_MIN_STACK_SIZE
	.align		4
.L_83:
        /*0108*/ 	.byte	0x04, 0x12
        /*010a*/ 	.short	(.L_85 - .L_84)
	.align		4
.L_84:
        /*010c*/ 	.word	index@(pack_strings_kernel)
        /*0110*/ 	.word	0x00000000


	//----- nvinfo : EIATTR_MIN_STACK_SIZE
	.align		4
.L_85:
        /*0114*/ 	.byte	0x04, 0x12
        /*0116*/ 	.short	(.L_87 - .L_86)
	.align		4
.L_86:
        /*0118*/ 	.word	index@(string_bitonic_sort_kernel)
        /*011c*/ 	.word	0x00000000


	//----- nvinfo : EIATTR_MIN_STACK_SIZE
	.align		4
.L_87:
        /*0120*/ 	.byte	0x04, 0x12
        /*0122*/ 	.short	(.L_89 - .L_88)
	.align		4
.L_88:
        /*0124*/ 	.word	index@(string_length_kernel)
        /*0128*/ 	.word	0x00000000


	//----- nvinfo : EIATTR_MIN_STACK_SIZE
	.align		4
.L_89:
        /*012c*/ 	.byte	0x04, 0x12
        /*012e*/ 	.short	(.L_91 - .L_90)
	.align		4
.L_90:
        /*0130*/ 	.word	index@(string_replace_kernel)
        /*0134*/ 	.word	0x00000000


	//----- nvinfo : EIATTR_MIN_STACK_SIZE
	.align		4
.L_91:
        /*0138*/ 	.byte	0x04, 0x12
        /*013a*/ 	.short	(.L_93 - .L_92)
	.align		4
.L_92:
        /*013c*/ 	.word	index@(string_pattern_match_kernel)
        /*0140*/ 	.word	0x00000000


	//----- nvinfo : EIATTR_MIN_STACK_SIZE
	.align		4
.L_93:
        /*0144*/ 	.byte	0x04, 0x12
        /*0146*/ 	.short	(.L_95 - .L_94)
	.align		4
.L_94:
        /*0148*/ 	.word	index@(string_reverse_kernel)
        /*014c*/ 	.word	0x00000000


	//----- nvinfo : EIATTR_MIN_STACK_SIZE
	.align		4
.L_95:
        /*0150*/ 	.byte	0x04, 0x12
        /*0152*/ 	.short	(.L_97 - .L_96)
	.align		4
.L_96:
        /*0154*/ 	.word	index@(string_lowercase_kernel)
        /*0158*/ 	.word	0x00000000


	//----- nvinfo : EIATTR_MIN_STACK_SIZE
	.align		4
.L_97:
        /*015c*/ 	.byte	0x04, 0x12
        /*015e*/ 	.short	(.L_99 - .L_98)
	.align		4
.L_98:
        /*0160*/ 	.word	index@(string_uppercase_kernel)
        /*0164*/ 	.word	0x00000000
.L_99:


//--------------------- .nv.compat                --------------------------
	.section	.nv.compat,"",@"SHT_CUDA_COMPAT_INFO"
	.align	4
        /*0000*/ 	.byte	0x02, 0x09, 0x00, 0x00, 0x02, 0x02, 0x01, 0x00, 0x02, 0x05, 0x05, 0x00, 0x03, 0x07, 0x01, 0x01
        /*0010*/ 	.byte	0x02, 0x03, 0x00, 0x00, 0x02, 0x06, 0x01, 0x00, 0x04, 0x0b, 0x08, 0x00, 0x09, 0x00, 0x00, 0x00
        /*0020*/ 	.byte	0x00, 0x00, 0x00, 0x00


//--------------------- .nv.info._ZN3cub18CUB_300001_SM_10006detail11EmptyKernelIvEEvv --------------------------
	.section	.nv.info._ZN3cub18CUB_300001_SM_10006detail11EmptyKernelIvEEvv,"",@"SHT_CUDA_INFO"
	.sectionflags	@""
	.align	4


	//----- nvinfo : EIATTR_CUDA_API_VERSION
	.align		4
        /*0000*/ 	.byte	0x04, 0x37
        /*0002*/ 	.short	(.L_101 - .L_100)
.L_100:
        /*0004*/ 	.word	0x00000082


	//----- nvinfo : EIATTR_SPARSE_MMA_MASK
	.align		4
.L_101:
        /*0008*/ 	.byte	0x03, 0x50
        /*000a*/ 	.short	0x0000


	//----- nvinfo : EIATTR_MAXREG_COUNT
	.align		4
        /*000c*/ 	.byte	0x03, 0x1b
        /*000e*/ 	.short	0x00ff


	//----- nvinfo : EIATTR_MERCURY_ISA_VERSION
	.align		4
        /*0010*/ 	.byte	0x03, 0x5f
        /*0012*/ 	.short	0x0101


	//----- nvinfo : EIATTR_VRC_CTA_INIT_COUNT
	.align		4
        /*0014*/ 	.byte	0x02, 0x4a
	.zero		1
	.zero		1


	//----- nvinfo : EIATTR_EXIT_INSTR_OFFSETS
	.align		4
        /*0018*/ 	.byte	0x04, 0x1c
        /*001a*/ 	.short	(.L_103 - .L_102)


	//   ....[0]....
.L_102:
        /*001c*/ 	.word	0x00000010


	//----- nvinfo : EIATTR_SW_WAR
	.align		4
.L_103:
        /*0020*/ 	.byte	0x04, 0x36
        /*0022*/ 	.short	(.L_105 - .L_104)
.L_104:
        /*0024*/ 	.word	0x00000008
.L_105:


//--------------------- .nv.info.calculate_string_offsets_kernel --------------------------
	.section	.nv.info.calculate_string_offsets_kernel,"",@"SHT_CUDA_INFO"
	.sectionflags	@""
	.align	4


	//----- nvinfo : EIATTR_CUDA_API_VERSION
	.align		4
        /*0000*/ 	.byte	0x04, 0x37
        /*0002*/ 	.short	(.L_107 - .L_106)
.L_106:
        /*0004*/ 	.word	0x00000082


	//----- nvinfo : EIATTR_KPARAM_INFO
	.align		4
.L_107:
        /*0008*/ 	.byte	0x04, 0x17
        /*000a*/ 	.short	(.L_109 - .L_108)
.L_108:
        /*000c*/ 	.word	0x00000000
        /*0010*/ 	.short	0x0002
        /*0012*/ 	.short	0x0010
        /*0014*/ 	.byte	0x00, 0xf0, 0x11, 0x00


	//----- nvinfo : EIATTR_KPARAM_INFO
	.align		4
.L_109:
        /*0018*/ 	.byte	0x04, 0x17
        /*001a*/ 	.short	(.L_111 - .L_110)
.L_110:
        /*001c*/ 	.word	0x00000000
        /*0020*/ 	.short	0x0001
        /*0022*/ 	.short	0x0008
        /*0024*/ 	.byte	0x00, 0xf5, 0x21, 0x00


	//----- nvinfo : EIATTR_KPARAM_INFO
	.align		4
.L_111:
        /*0028*/ 	.byte	0x04, 0x17
        /*002a*/ 	.short	(.L_113 - .L_112)
.L_112:
        /*002c*/ 	.word	0x00000000
        /*0030*/ 	.short	0x0000
        /*0032*/ 	.short	0x0000
        /*0034*/ 	.byte	0x00, 0xf5, 0x21, 0x00


	//----- nvinfo : EIATTR_SPARSE_MMA_MASK
	.align		4
.L_113:
        /*0038*/ 	.byte	0x03, 0x50
        /*003a*/ 	.short	0x0000


	//----- nvinfo : EIATTR_MAXREG_COUNT
	.align		4
        /*003c*/ 	.byte	0x03, 0x1b
        /*003e*/ 	.short	0x00ff


	//----- nvinfo : EIATTR_NUM_BARRIERS
	.align		4
        /*0040*/ 	.byte	0x02, 0x4c
        /*0042*/ 	.byte	0x01
	.zero		1


	//----- nvinfo : EIATTR_MERCURY_ISA_VERSION
	.align		4
        /*0044*/ 	.byte	0x03, 0x5f
        /*0046*/ 	.short	0x0101


	//----- nvinfo : EIATTR_COOP_GROUP_MASK_REGIDS
	.align		4
        /*0048*/ 	.byte	0x04, 0x29
        /*004a*/ 	.short	(.L_115 - .L_114)


	//   ....[0]....
.L_114:
        /*004c*/ 	.word	0xffffffff


	//   ....[1]....
        /*0050*/ 	.word	0xffffffff


	//   ....[2]....
        /*0054*/ 	.word	0xffffffff


	//   ....[3]....
        /*0058*/ 	.word	0xffffffff


	//   ....[4]....
        /*005c*/ 	.word	0xffffffff


	//   ....[5]....
        /*0060*/ 	.word	0x05000010


	//   ....[6]....
        /*0064*/ 	.word	0x05000010


	//   ....[7]....
        /*0068*/ 	.word	0x05000010


	//   ....[8]....
        /*006c*/ 	.word	0x05000010


	//   ....[9]....
        /*0070*/ 	.word	0x05000010


	//----- nvinfo : EIATTR_COOP_GROUP_INSTR_OFFSETS
	.align		4
.L_115:
        /*0074*/ 	.byte	0x04, 0x28
        /*0076*/ 	.short	(.L_117 - .L_116)


	//   ....[0]....
.L_116:
        /*0078*/ 	.word	0x00000240


	//   ....[1]....
        /*007c*/ 	.word	0x00000260


	//   ....[2]....
        /*0080*/ 	.word	0x00000280


	//   ....[3]....
        /*0084*/ 	.word	0x000002a0


	//   ....[4]....
        /*0088*/ 	.word	0x000002c0


	//   ....[5]....
        /*008c*/ 	.word	0x000004b0


	//   ....[6]....
        /*0090*/ 	.word	0x00000520


	//   ....[7]....
        /*0094*/ 	.word	0x00000590


	//   ....[8]....
        /*0098*/ 	.word	0x00000600


	//   ....[9]....
        /*009c*/ 	.word	0x00000670


	//----- nvinfo : EIATTR_VRC_CTA_INIT_COUNT
	.align		4
.L_117:
        /*00a0*/ 	.byte	0x02, 0x4a
	.zero		1
	.zero		1


	//----- nvinfo : EIATTR_EXIT_INSTR_OFFSETS
	.align		4
        /*00a4*/ 	.byte	0x04, 0x1c
        /*00a6*/ 	.short	(.L_119 - .L_118)


	//   ....[0]....
.L_118:
        /*00a8*/ 	.word	0x00000400


	//   ....[1]....
        /*00ac*/ 	.word	0x00000450


	//----- nvinfo : EIATTR_CRS_STACK_SIZE
	.align		4
.L_119:
        /*00b0*/ 	.byte	0x04, 0x1e
        /*00b2*/ 	.short	(.L_121 - .L_120)
.L_120:
        /*00b4*/ 	.word	0x00000000


	//----- nvinfo : EIATTR_CBANK_PARAM_SIZE
	.align		4
.L_121:
        /*00b8*/ 	.byte	0x03, 0x19
        /*00ba*/ 	.short	0x0014


	//----- nvinfo : EIATTR_PARAM_CBANK
	.align		4
        /*00bc*/ 	.byte	0x04, 0x0a
        /*00be*/ 	.short	(.L_123 - .L_122)
	.align		4
.L_122:
        /*00c0*/ 	.word	index@(.nv.constant0.calculate_string_offsets_kernel)
        /*00c4*/ 	.short	0x0380
        /*00c6*/ 	.short	0x0014


	//----- nvinfo : EIATTR_SW_WAR
	.align		4
.L_123:
        /*00c8*/ 	.byte	0x04, 0x36
        /*00ca*/ 	.short	(.L_125 - .L_124)
.L_124:
        /*00cc*/ 	.word	0x00000008
.L_125:


//--------------------- .nv.info.pack_strings_kernel --------------------------
	.section	.nv.info.pack_strings_kernel,"",@"SHT_CUDA_INFO"
	.sectionflags	@""
	.align	4


	//----- nvinfo : EIATTR_CUDA_API_VERSION
	.align		4
        /*0000*/ 	.byte	0x04, 0x37
        /*0002*/ 	.short	(.L_127 - .L_126)
.L_126:
        /*0004*/ 	.word	0x00000082


	//----- nvinfo : EIATTR_KPARAM_INFO
	.align		4
.L_127:
        /*0008*/ 	.byte	0x04, 0x17
        /*000a*/ 	.short	(.L_129 - .L_128)
.L_128:
        /*000c*/ 	.word	0x00000000
        /*0010*/ 	.short	0x0004
        /*0012*/ 	.short	0x0020
        /*0014*/ 	.byte	0x00, 0xf0, 0x11, 0x00


	//----- nvinfo : EIATTR_KPARAM_INFO
	.align		4
.L_129:
        /*0018*/ 	.byte	0x04, 0x17
        /*001a*/ 	.short	(.L_131 - .L_130)
.L_130:
        /*001c*/ 	.word	0x00000000
        /*0020*/ 	.short	0x0003
        /*0022*/ 	.short	0x0018
        /*0024*/ 	.byte	0x00, 0xf5, 0x21, 0x00


	//----- nvinfo : EIATTR_KPARAM_INFO
	.align		4
.L_131:
        /*0028*/ 	.byte	0x04, 0x17
        /*002a*/ 	.short	(.L_133 - .L_132)
.L_132:
        /*002c*/ 	.word	0x00000000
        /*0030*/ 	.short	0x0002
        /*0032*/ 	.short	0x0010
        /*0034*/ 	.byte	0x00, 0xf5, 0x21, 0x00


	//----- nvinfo : EIATTR_KPARAM_INFO
	.align		4
.L_133:
        /*0038*/ 	.byte	0x04, 0x17
        /*003a*/ 	.short	(.L_135 - .L_134)
.L_134:
        /*003c*/ 	.word	0x00000000
        /*0040*/ 	.short	0x0001
        /*0042*/ 	.short	0x0008
        /*0044*/ 	.byte	0x00, 0xf5, 0x21, 0x00


	//----- nvinfo : EIATTR_KPARAM_INFO
	.align		4
.L_135:
        /*0048*/ 	.byte	0x04, 0x17
        /*004a*/ 	.short	(.L_137 - .L_136)
.L_136:
        /*004c*/ 	.word	0x00000000
        /*0050*/ 	.short	0x0000
        /*0052*/ 	.short	0x0000
        /*0054*/ 	.byte	0x00, 0xf5, 0x21, 0x00


	//----- nvinfo : EIATTR_SPARSE_MMA_MASK
	.align		4
.L_137:
        /*0058*/ 	.byte	0x03, 0x50
        /*005a*/ 	.short	0x0000


	//----- nvinfo : EIATTR_MAXREG_COUNT
	.align		4
        /*005c*/ 	.byte	0x03, 0x1b
        /*005e*/ 	.short	0x00ff


	//----- nvinfo : EIATTR_MERCURY_ISA_VERSION
	.align		4
        /*0060*/ 	.byte	0x03, 0x5f
        /*0062*/ 	.short	0x0101


	//----- nvinfo : EIATTR_VRC_CTA_INIT_COUNT
	.align		4
        /*0064*/ 	.byte	0x02, 0x4a
	.zero		1
	.zero		1


	//----- nvinfo : EIATTR_EXIT_INSTR_OFFSETS
	.align		4
        /*0068*/ 	.byte	0x04, 0x1c
        /*006a*/ 	.short	(.L_139 - .L_138)


	//   ....[0]....
.L_138:
        /*006c*/ 	.word	0x00000070


	//   ....[1]....
        /*0070*/ 	.word	0x00000110


	//   ....[2]....
        /*0074*/ 	.word	0x000003a0


	//   ....[3]....
        /*0078*/ 	.word	0x000004b0


	//----- nvinfo : EIATTR_CRS_STACK_SIZE
	.align		4
.L_139:
        /*007c*/ 	.byte	0x04, 0x1e
        /*007e*/ 	.short	(.L_141 - .L_140)
.L_140:
        /*0080*/ 	.word	0x00000000


	//----- nvinfo : EIATTR_CBANK_PARAM_SIZE
	.align		4
.L_141:
        /*0084*/ 	.byte	0x03, 0x19
        /*0086*/ 	.short	0x0024


	//----- nvinfo : EIATTR_PARAM_CBANK
	.align		4
        /*0088*/ 	.byte	0x04, 0x0a
        /*008a*/ 	.short	(.L_143 - .L_142)
	.align		4
.L_142:
        /*008c*/ 	.word	index@(.nv.constant0.pack_strings_kernel)
        /*0090*/ 	.short	0x0380
        /*0092*/ 	.short	0x0024


	//----- nvinfo : EIATTR_SW_WAR
	.align		4
.L_143:
        /*0094*/ 	.byte	0x04, 0x36
        /*0096*/ 	.short	(.L_145 - .L_144)
.L_144:
        /*0098*/ 	.word	0x00000008
.L_145:


//--------------------- .nv.info.string_bitonic_sort_kernel --------------------------
	.section	.nv.info.string_bitonic_sort_kernel,"",@"SHT_CUDA_INFO"
	.sectionflags	@""
	.align	4


	//----- nvinfo : EIATTR_CUDA_API_VERSION
	.align		4
        /*0000*/ 	.byte	0x04, 0x37
        /*0002*/ 	.short	(.L_147 - .L_146)
.L_146:
        /*0004*/ 	.word	0x00000082


	//----- nvinfo : EIATTR_KPARAM_INFO
	.align		4
.L_147:
        /*0008*/ 	.byte	0x04, 0x17
        /*000a*/ 	.short	(.L_149 - .L_148)
.L_148:
        /*000c*/ 	.word	0x00000000
        /*0010*/ 	.short	0x0007
        /*0012*/ 	.short	0x002c
        /*0014*/ 	.byte	0x00, 0xf0, 0x05, 0x00


	//----- nvinfo : EIATTR_KPARAM_INFO
	.align		4
.L_149:
        /*0018*/ 	.byte	0x04, 0x17
        /*001a*/ 	.short	(.L_151 - .L_150)
.L_150:
        /*001c*/ 	.word	0x00000000
        /*0020*/ 	.short	0x0006
        /*0022*/ 	.short	0x0028
        /*0024*/ 	.byte	0x00, 0xf0, 0x11, 0x00


	//----- nvinfo : EIATTR_KPARAM_INFO
	.align		4
.L_151:
        /*0028*/ 	.byte	0x04, 0x17
        /*002a*/ 	.short	(.L_153 - .L_152)
.L_152:
        /*002c*/ 	.word	0x00000000
        /*0030*/ 	.short	0x0005
        /*0032*/ 	.short	0x0024
        /*0034*/ 	.byte	0x00, 0xf0, 0x11, 0x00


	//----- nvinfo : EIATTR_KPARAM_INFO
	.align		4
.L_153:
        /*0038*/ 	.byte	0x04, 0x17
        /*003a*/ 	.short	(.L_155 - .L_154)
.L_154:
        /*003c*/ 	.word	0x00000000
        /*0040*/ 	.short	0x0004
        /*0042*/ 	.short	0x0020
        /*0044*/ 	.byte	0x00, 0xf0, 0x11, 0x00


	//----- nvinfo : EIATTR_KPARAM_INFO
	.align		4
.L_155:
        /*0048*/ 	.byte	0x04, 0x17
        /*004a*/ 	.short	(.L_157 - .L_156)
.L_156:
        /*004c*/ 	.word	0x00000000
        /*0050*/ 	.short	0x0003
        /*0052*/ 	.short	0x0018
        /*0054*/ 	.byte	0x00, 0xf5, 0x21, 0x00


	//----- nvinfo : EIATTR_KPARAM_INFO
	.align		4
.L_157:
        /*0058*/ 	.byte	0x04, 0x17
        /*005a*/ 	.short	(.L_159 - .L_158)
.L_158:
        /*005c*/ 	.word	0x00000000
        /*0060*/ 	.short	0x0002
        /*0062*/ 	.short	0x0010
        /*0064*/ 	.byte	0x00, 0xf5, 0x21, 0x00


	//----- nvinfo : EIATTR_KPARAM_INFO
	.align		4
.L_159:
        /*0068*/ 	.byte	0x04, 0x17
        /*006a*/ 	.short	(.L_161 - .L_160)
.L_160:
        /*006c*/ 	.word	0x00000000
        /*0070*/ 	.short	0x0001
        /*0072*/ 	.short	0x0008
        /*0074*/ 	.byte	0x00, 0xf5, 0x21, 0x00


	//----- nvinfo : EIATTR_KPARAM_INFO
	.align		4
.L_161:
        /*0078*/ 	.byte	0x04, 0x17
        /*007a*/ 	.short	(.L_163 - .L_162)
.L_162:
        /*007c*/ 	.word	0x00000000
        /*0080*/ 	.short	0x0000
        /*0082*/ 	.short	0x0000
        /*0084*/ 	.byte	0x00, 0xf5, 0x21, 0x00


	//----- nvinfo : EIATTR_SPARSE_MMA_MASK
	.align		4
.L_163:
        /*0088*/ 	.byte	0x03, 0x50
        /*008a*/ 	.short	0x0000


	//----- nvinfo : EIATTR_MAXREG_COUNT
	.align		4
        /*008c*/ 	.byte	0x03, 0x1b
        /*008e*/ 	.short	0x00ff


	//----- nvinfo : EIATTR_MERCURY_ISA_VERSION
	.align		4
        /*0090*/ 	.byte	0x03, 0x5f
        /*0092*/ 	.short	0x0101


	//----- nvinfo : EIATTR_VRC_CTA_INIT_COUNT
	.align		4
        /*0094*/ 	.byte	0x02, 0x4a
	.zero		1
	.zero		1


	//----- nvinfo : EIATTR_EXIT_INSTR_OFFSETS
	.align		4
        /*0098*/ 	.byte	0x04, 0x1c
        /*009a*/ 	.short	(.L_165 - .L_164)


	//   ....[0]....
.L_164:
        /*009c*/ 	.word	0x00000080


	//   ....[1]....
        /*00a0*/ 	.word	0x00000150


	//   ....[2]....
        /*00a4*/ 	.word	0x00000430


	//   ....[3]....
        /*00a8*/ 	.word	0x00000460


	//----- nvinfo : EIATTR_CRS_STACK_SIZE
	.align		4
.L_165:
        /*00ac*/ 	.byte	0x04, 0x1e
        /*00ae*/ 	.short	(.L_167 - .L_166)
.L_166:
        /*00b0*/ 	.word	0x00000000


	//----- nvinfo : EIATTR_CBANK_PARAM_SIZE
	.align		4
.L_167:
        /*00b4*/ 	.byte	0x03, 0x19
        /*00b6*/ 	.short	0x002d


	//----- nvinfo : EIATTR_PARAM_CBANK
	.align		4
        /*00b8*/ 	.byte	0x04, 0x0a
        /*00ba*/ 	.short	(.L_169 - .L_168)
	.align		4
.L_168:
        /*00bc*/ 	.word	index@(.nv.constant0.string_bitonic_sort_kernel)
        /*00c0*/ 	.short	0x0380
        /*00c2*/ 	.short	0x002d


	//----- nvinfo : EIATTR_SW_WAR
	.align		4
.L_169:
        /*00c4*/ 	.byte	0x04, 0x36
        /*00c6*/ 	.short	(.L_171 - .L_170)
.L_170:
        /*00c8*/ 	.word	0x00000008
.L_171:


//--------------------- .nv.info.string_length_kernel --------------------------
	.section	.nv.info.string_length_kernel,"",@"SHT_CUDA_INFO"
	.sectionflags	@""
	.align	4


	//----- nvinfo : EIATTR_CUDA_API_VERSION
	.align		4
        /*0000*/ 	.byte	0x04, 0x37
        /*0002*/ 	.short	(.L_173 - .L_172)
.L_172:
        /*0004*/ 	.word	0x00000082


	//----- nvinfo : EIATTR_KPARAM_INFO
	.align		4
.L_173:
        /*0008*/ 	.byte	0x04, 0x17
        /*000a*/ 	.short	(.L_175 - .L_174)
.L_174:
        /*000c*/ 	.word	0x00000000
        /*0010*/ 	.short	0x0004
        /*0012*/ 	.short	0x001c
        /*0014*/ 	.byte	0x00, 0xf0, 0x11, 0x00


	//----- nvinfo : EIATTR_KPARAM_INFO
	.align		4
.L_175:
        /*0018*/ 	.byte	0x04, 0x17
        /*001a*/ 	.short	(.L_177 - .L_176)
.L_176:
        /*001c*/ 	.word	0x00000000
        /*0020*/ 	.short	0x0003
        /*0022*/ 	.short	0x0018
        /*0024*/ 	.byte	0x00, 0xf0, 0x11, 0x00


	//----- nvinfo : EIATTR_KPARAM_INFO
	.align		4
.L_177:
        /*0028*/ 	.byte	0x04, 0x17
        /*002a*/ 	.short	(.L_179 - .L_178)
.L_178:
        /*002c*/ 	.word	0x00000000
        /*0030*/ 	.short	0x0002
        /*0032*/ 	.short	0x0010
        /*0034*/ 	.byte	0x00, 0xf5, 0x21, 0x00


	//----- nvinfo : EIATTR_KPARAM_INFO
	.align		4
.L_179:
        /*0038*/ 	.byte	0x04, 0x17
        /*003a*/ 	.short	(.L_181 - .L_180)
.L_180:
        /*003c*/ 	.word	0x00000000
        /*0040*/ 	.short	0x0001
        /*0042*/ 	.short	0x0008
        /*0044*/ 	.byte	0x00, 0xf5, 0x21, 0x00


	//----- nvinfo : EIATTR_KPARAM_INFO
	.align		4
.L_181:
        /*0048*/ 	.byte	0x04, 0x17
        /*004a*/ 	.short	(.L_183 - .L_182)
.L_182:
        /*004c*/ 	.word	0x00000000
        /*0050*/ 	.short	0x0000
        /*0052*/ 	.short	0x0000
        /*0054*/ 	.byte	0x00, 0xf5, 0x21, 0x00


	//----- nvinfo : EIATTR_SPARSE_MMA_MASK
	.align		4
.L_183:
        /*0058*/ 	.byte	0x03, 0x50
        /*005a*/ 	.short	0x0000


	//----- nvinfo : EIATTR_MAXREG_COUNT
	.align		4
        /*005c*/ 	.byte	0x03, 0x1b
        /*005e*/ 	.short	0x00ff


	//----- nvinfo : EIATTR_MERCURY_ISA_VERSION
	.align		4
        /*0060*/ 	.byte	0x03, 0x5f
        /*0062*/ 	.short	0x0101


	//----- nvinfo : EIATTR_VRC_CTA_INIT_COUNT
	.align		4
        /*0064*/ 	.byte	0x02, 0x4a
	.zero		1
	.zero		1


	//----- nvinfo : EIATTR_EXIT_INSTR_OFFSETS
	.align		4
        /*0068*/ 	.byte	0x04, 0x1c
        /*006a*/ 	.short	(.L_185 - .L_184)


	//   ....[0]....
.L_184:
        /*006c*/ 	.word	0x00000070


	//   ....[1]....
        /*0070*/ 	.word	0x00000230


	//----- nvinfo : EIATTR_CRS_STACK_SIZE
	.align		4
.L_185:
        /*0074*/ 	.byte	0x04, 0x1e
        /*0076*/ 	.short	(.L_187 - .L_186)
.L_186:
        /*0078*/ 	.word	0x00000000


	//----- nvinfo : EIATTR_CBANK_PARAM_SIZE
	.align		4
.L_187:
        /*007c*/ 	.byte	0x03, 0x19
        /*007e*/ 	.short	0x0020


	//----- nvinfo : EIATTR_PARAM_CBANK
	.align		4
        /*0080*/ 	.byte	0x04, 0x0a
        /*0082*/ 	.short	(.L_189 - .L_188)
	.align		4
.L_188:
        /*0084*/ 	.word	index@(.nv.constant0.string_length_kernel)
        /*0088*/ 	.short	0x0380
        /*008a*/ 	.short	0x0020


	//----- nvinfo : EIATTR_SW_WAR
	.align		4
.L_189:
        /*008c*/ 	.byte	0x04, 0x36
        /*008e*/ 	.short	(.L_191 - .L_190)
.L_190:
        /*0090*/ 	.word	0x00000008
.L_191:


//--------------------- .nv.info.string_replace_kernel --------------------------
	.section	.nv.info.string_replace_kernel,"",@"SHT_CUDA_INFO"
	.sectionflags	@""
	.align	4


	//----- nvinfo : EIATTR_CUDA_API_VERSION
	.align		4
        /*0000*/ 	.byte	0x04, 0x37
        /*0002*/ 	.short	(.L_193 - .L_192)
.L_192:
        /*0004*/ 	.word	0x00000082


	//----- nvinfo : EIATTR_KPARAM_INFO
	.align		4
.L_193:
        /*0008*/ 	.byte	0x04, 0x17
        /*000a*/ 	.short	(.L_195 - .L_194)
.L_194:
        /*000c*/ 	.word	0x00000000
        /*0010*/ 	.short	0x0009
        /*0012*/ 	.short	0x0044
        /*0014*/ 	.byte	0x00, 0xf0, 0x11, 0x00


	//----- nvinfo : EIATTR_KPARAM_INFO
	.align		4
.L_195:
        /*0018*/ 	.byte	0x04, 0x17
        /*001a*/ 	.short	(.L_197 - .L_196)
.L_196:
        /*001c*/ 	.word	0x00000000
        /*0020*/ 	.short	0x0008
        /*0022*/ 	.short	0x0040
        /*0024*/ 	.byte	0x00, 0xf0, 0x11, 0x00


	//----- nvinfo : EIATTR_KPARAM_INFO
	.align		4
.L_197:
        /*0028*/ 	.byte	0x04, 0x17
        /*002a*/ 	.short	(.L_199 - .L_198)
.L_198:
        /*002c*/ 	.word	0x00000000
        /*0030*/ 	.short	0x0007
        /*0032*/ 	.short	0x0038
        /*0034*/ 	.byte	0x00, 0xf5, 0x21, 0x00


	//----- nvinfo : EIATTR_KPARAM_INFO
	.align		4
.L_199:
        /*0038*/ 	.byte	0x04, 0x17
        /*003a*/ 	.short	(.L_201 - .L_200)
.L_200:
        /*003c*/ 	.word	0x00000000
        /*0040*/ 	.short	0x0006
        /*0042*/ 	.short	0x0030
        /*0044*/ 	.byte	0x00, 0xf0, 0x11, 0x00


	//----- nvinfo : EIATTR_KPARAM_INFO
	.align		4
.L_201:
        /*0048*/ 	.byte	0x04, 0x17
        /*004a*/ 	.short	(.L_203 - .L_202)
.L_202:
        /*004c*/ 	.word	0x00000000
        /*0050*/ 	.short	0x0005
        /*0052*/ 	.short	0x0028
        /*0054*/ 	.byte	0x00, 0xf5, 0x21, 0x00


	//----- nvinfo : EIATTR_KPARAM_INFO
	.align		4
.L_203:
        /*0058*/ 	.byte	0x04, 0x17
        /*005a*/ 	.short	(.L_205 - .L_204)
.L_204:
        /*005c*/ 	.word	0x00000000
        /*0060*/ 	.short	0x0004
        /*0062*/ 	.short	0x0020
        /*0064*/ 	.byte	0x00, 0xf5, 0x21, 0x00


	//----- nvinfo : EIATTR_KPARAM_INFO
	.align		4
.L_205:
        /*0068*/ 	.byte	0x04, 0x17
        /*006a*/ 	.short	(.L_207 - .L_206)
.L_206:
        /*006c*/ 	.word	0x00000000
        /*0070*/ 	.short	0x0003
        /*0072*/ 	.short	0x0018
        /*0074*/ 	.byte	0x00, 0xf5, 0x21, 0x00


	//----- nvinfo : EIATTR_KPARAM_INFO
	.align		4
.L_207:
        /*0078*/ 	.byte	0x04, 0x17
        /*007a*/ 	.short	(.L_209 - .L_208)
.L_208:
        /*007c*/ 	.word	0x00000000
        /*0080*/ 	.short	0x0002
        /*0082*/ 	.short	0x0010
        /*0084*/ 	.byte	0x00, 0xf5, 0x21, 0x00


	//----- nvinfo : EIATTR_KPARAM_INFO
	.align		4
.L_209:
        /*0088*/ 	.byte	0x04, 0x17
        /*008a*/ 	.short	(.L_211 - .L_210)
.L_210:
        /*008c*/ 	.word	0x00000000
        /*0090*/ 	.short	0x0001
        /*0092*/ 	.short	0x0008
        /*0094*/ 	.byte	0x00, 0xf5, 0x21, 0x00


	//----- nvinfo : EIATTR_KPARAM_INFO
	.align		4
.L_211:
        /*0098*/ 	.byte	0x04, 0x17
        /*009a*/ 	.short	(.L_213 - .L_212)
.L_212:
        /*009c*/ 	.word	0x00000000
        /*00a0*/ 	.short	0x0000
        /*00a2*/ 	.short	0x0000
        /*00a4*/ 	.byte	0x00, 0xf5, 0x21, 0x00


	//----- nvinfo : EIATTR_SPARSE_MMA_MASK
	.align		4
.L_213:
        /*00a8*/ 	.byte	0x03, 0x50
        /*00aa*/ 	.short	0x0000


	//----- nvinfo : EIATTR_MAXREG_COUNT
	.align		4
        /*00ac*/ 	.byte	0x03, 0x1b
        /*00ae*/ 	.short	0x00ff


	//----- nvinfo : EIATTR_MERCURY_ISA_VERSION
	.align		4
        /*00b0*/ 	.byte	0x03, 0x5f
        /*00b2*/ 	.short	0x0101


	//----- nvinfo : EIATTR_VRC_CTA_INIT_COUNT
	.align		4
        /*00b4*/ 	.byte	0x02, 0x4a
	.zero		1
	.zero		1


	//----- nvinfo : EIATTR_EXIT_INSTR_OFFSETS
	.align		4
        /*00b8*/ 	.byte	0x04, 0x1c
        /*00ba*/ 	.short	(.L_215 - .L_214)


	//   ....[0]....
.L_214:
        /*00bc*/ 	.word	0x00000040


	//   ....[1]....
        /*00c0*/ 	.word	0x00002500


	//----- nvinfo : EIATTR_CBANK_PARAM_SIZE
	.align		4
.L_215:
        /*00c4*/ 	.byte	0x03, 0x19
        /*00c6*/ 	.short	0x0048


	//----- nvinfo : EIATTR_PARAM_CBANK
	.align		4
        /*00c8*/ 	.byte	0x04, 0x0a
        /*00ca*/ 	.short	(.L_217 - .L_216)
	.align		4
.L_216:
        /*00cc*/ 	.word	index@(.nv.constant0.string_replace_kernel)
        /*00d0*/ 	.short	0x0380
        /*00d2*/ 	.short	0x0048


	//----- nvinfo : EIATTR_SW_WAR
	.align		4
.L_217:
        /*00d4*/ 	.byte	0x04, 0x36
        /*00d6*/ 	.short	(.L_219 - .L_218)
.L_218:
        /*00d8*/ 	.word	0x00000008
.L_219:


//--------------------- .nv.info.string_pattern_match_kernel --------------------------
	.section	.nv.info.string_pattern_match_kernel,"",@"SHT_CUDA_INFO"
	.sectionflags	@""
	.align	4


	//----- nvinfo : EIATTR_CUDA_API_VERSION
	.align		4
        /*0000*/ 	.byte	0x04, 0x37
        /*0002*/ 	.short	(.L_221 - .L_220)
.L_220:
        /*0004*/ 	.word	0x00000082


	//----- nvinfo : EIATTR_KPARAM_INFO
	.align		4
.L_221:
        /*0008*/ 	.byte	0x04, 0x17
        /*000a*/ 	.short	(.L_223 - .L_222)
.L_222:
        /*000c*/ 	.word	0x00000000
        /*0010*/ 	.short	0x0006
        /*0012*/ 	.short	0x002c
        /*0014*/ 	.byte	0x00, 0xf0, 0x11, 0x00


	//----- nvinfo : EIATTR_KPARAM_INFO
	.align		4
.L_223:
        /*0018*/ 	.byte	0x04, 0x17
        /*001a*/ 	.short	(.L_225 - .L_224)
.L_224:
        /*001c*/ 	.word	0x00000000
        /*0020*/ 	.short	0x0005
        /*0022*/ 	.short	0x0028
        /*0024*/ 	.byte	0x00, 0xf0, 0x11, 0x00


	//----- nvinfo : EIATTR_KPARAM_INFO
	.align		4
.L_225:
        /*0028*/ 	.byte	0x04, 0x17
        /*002a*/ 	.short	(.L_227 - .L_226)
.L_226:
        /*002c*/ 	.word	0x00000000
        /*0030*/ 	.short	0x0004
        /*0032*/ 	.short	0x0020
        /*0034*/ 	.byte	0x00, 0xf5, 0x21, 0x00


	//----- nvinfo : EIATTR_KPARAM_INFO
	.align		4
.L_227:
        /*0038*/ 	.byte	0x04, 0x17
        /*003a*/ 	.short	(.L_229 - .L_228)
.L_228:
        /*003c*/ 	.word	0x00000000
        /*0040*/ 	.short	0x0003
        /*0042*/ 	.short	0x0018
        /*0044*/ 	.byte	0x00, 0xf5, 0x21, 0x00


	//----- nvinfo : EIATTR_KPARAM_INFO
	.align		4
.L_229:
        /*0048*/ 	.byte	0x04, 0x17
        /*004a*/ 	.short	(.L_231 - .L_230)
.L_230:
        /*004c*/ 	.word	0x00000000
        /*0050*/ 	.short	0x0002
        /*0052*/ 	.short	0x0010
        /*0054*/ 	.byte	0x00, 0xf5, 0x21, 0x00


	//----- nvinfo : EIATTR_KPARAM_INFO
	.align		4
.L_231:
        /*0058*/ 	.byte	0x04, 0x17
        /*005a*/ 	.short	(.L_233 - .L_232)
.L_232:
        /*005c*/ 	.word	0x00000000
        /*0060*/ 	.short	0x0001
        /*0062*/ 	.short	0x0008
        /*0064*/ 	.byte	0x00, 0xf5, 0x21, 0x00


	//----- nvinfo : EIATTR_KPARAM_INFO
	.align		4
.L_233:
        /*0068*/ 	.byte	0x04, 0x17
        /*006a*/ 	.short	(.L_235 - .L_234)
.L_234:
        /*006c*/ 	.word	0x00000000
        /*0070*/ 	.short	0x0000
        /*0072*/ 	.short	0x0000
        /*0074*/ 	.byte	0x00, 0xf5, 0x21, 0x00


	//----- nvinfo : EIATTR_SPARSE_MMA_MASK
	.align		4
.L_235:
        /*0078*/ 	.byte	0x03, 0x50
        /*007a*/ 	.short	0x0000


	//----- nvinfo : EIATTR_MAXREG_COUNT
	.align		4
        /*007c*/ 	.byte	0x03, 0x1b
        /*007e*/ 	.short	0x00ff


	//----- nvinfo : EIATTR_NUM_BARRIERS
	.align		4
        /*0080*/ 	.byte	0x02, 0x4c
        /*0082*/ 	.byte	0x01
	.zero		1


	//----- nvinfo : EIATTR_MERCURY_ISA_VERSION
	.align		4
        /*0084*/ 	.byte	0x03, 0x5f
        /*0086*/ 	.short	0x0101


	//----- nvinfo : EIATTR_VRC_CTA_INIT_COUNT
	.align		4
        /*0088*/ 	.byte	0x02, 0x4a
	.zero		1
	.zero		1


	//----- nvinfo : EIATTR_EXIT_INSTR_OFFSETS
	.align		4
        /*008c*/ 	.byte	0x04, 0x1c
        /*008e*/ 	.short	(.L_237 - .L_236)


	//   ....[0]....
.L_236:
        /*0090*/ 	.word	0x00000040


	//   ....[1]....
        /*0094*/ 	.word	0x000003e0


	//   ....[2]....
        /*0098*/ 	.word	0x00000490


	//----- nvinfo : EIATTR_CRS_STACK_SIZE
	.align		4
.L_237:
        /*009c*/ 	.byte	0x04, 0x1e
        /*009e*/ 	.short	(.L_239 - .L_238)
.L_238:
        /*00a0*/ 	.word	0x00000000


	//----- nvinfo : EIATTR_CBANK_PARAM_SIZE
	.align		4
.L_239:
        /*00a4*/ 	.byte	0x03, 0x19
        /*00a6*/ 	.short	0x0030


	//----- nvinfo : EIATTR_PARAM_CBANK
	.align		4
        /*00a8*/ 	.byte	0x04, 0x0a
        /*00aa*/ 	.short	(.L_241 - .L_240)
	.align		4
.L_240:
        /*00ac*/ 	.word	index@(.nv.constant0.string_pattern_match_kernel)
        /*00b0*/ 	.short	0x0380
        /*00b2*/ 	.short	0x0030


	//----- nvinfo : EIATTR_SW_WAR
	.align		4
.L_241:
        /*00b4*/ 	.byte	0x04, 0x36
        /*00b6*/ 	.short	(.L_243 - .L_242)
.L_242:
        /*00b8*/ 	.word	0x00000008
.L_243:


//--------------------- .nv.info.string_reverse_kernel --------------------------
	.section	.nv.info.string_reverse_kernel,"",@"SHT_CUDA_INFO"
	.sectionflags	@""
	.align	4


	//----- nvinfo : EIATTR_CUDA_API_VERSION
	.align		4
        /*0000*/ 	.byte	0x04, 0x37
        /*0002*/ 	.short	(.L_245 - .L_244)
.L_244:
        /*0004*/ 	.word	0x00000082


	//----- nvinfo : EIATTR_KPARAM_INFO
	.align		4
.L_245:
        /*0008*/ 	.byte	0x04, 0x17
        /*000a*/ 	.short	(.L_247 - .L_246)
.L_246:
        /*000c*/ 	.word	0x00000000
        /*0010*/ 	.short	0x0004
        /*0012*/ 	.short	0x0020
        /*0014*/ 	.byte	0x00, 0xf0, 0x11, 0x00


	//----- nvinfo : EIATTR_KPARAM_INFO
	.align		4
.L_247:
        /*0018*/ 	.byte	0x04, 0x17
        /*001a*/ 	.short	(.L_249 - .L_248)
.L_248:
        /*001c*/ 	.word	0x00000000
        /*0020*/ 	.short	0x0003
        /*0022*/ 	.short	0x0018
        /*0024*/ 	.byte	0x00, 0xf5, 0x21, 0x00


	//----- nvinfo : EIATTR_KPARAM_INFO
	.align		4
.L_249:
        /*0028*/ 	.byte	0x04, 0x17
        /*002a*/ 	.short	(.L_251 - .L_250)
.L_250:
        /*002c*/ 	.word	0x00000000
        /*0030*/ 	.short	0x0002
        /*0032*/ 	.short	0x0010
        /*0034*/ 	.byte	0x00, 0xf5, 0x21, 0x00


	//----- nvinfo : EIATTR_KPARAM_INFO
	.align		4
.L_251:
        /*0038*/ 	.byte	0x04, 0x17
        /*003a*/ 	.short	(.L_253 - .L_252)
.L_252:
        /*003c*/ 	.word	0x00000000
        /*0040*/ 	.short	0x0001
        /*0042*/ 	.short	0x0008
        /*0044*/ 	.byte	0x00, 0xf5, 0x21, 0x00


	//----- nvinfo : EIATTR_KPARAM_INFO
	.align		4
.L_253:
        /*0048*/ 	.byte	0x04, 0x17
        /*004a*/ 	.short	(.L_255 - .L_254)
.L_254:
        /*004c*/ 	.word	0x00000000
        /*0050*/ 	.short	0x0000
        /*0052*/ 	.short	0x0000
        /*0054*/ 	.byte	0x00, 0xf5, 0x21, 0x00


	//----- nvinfo : EIATTR_SPARSE_MMA_MASK
	.align		4
.L_255:
        /*0058*/ 	.byte	0x03, 0x50
        /*005a*/ 	.short	0x0000


	//----- nvinfo : EIATTR_MAXREG_COUNT
	.align		4
        /*005c*/ 	.byte	0x03, 0x1b
        /*005e*/ 	.short	0x00ff


	//----- nvinfo : EIATTR_MERCURY_ISA_VERSION
	.align		4
        /*0060*/ 	.byte	0x03, 0x5f
        /*0062*/ 	.short	0x0101


	//----- nvinfo : EIATTR_VRC_CTA_INIT_COUNT
	.align		4
        /*0064*/ 	.byte	0x02, 0x4a
	.zero		1
	.zero		1


	//----- nvinfo : EIATTR_EXIT_INSTR_OFFSETS
	.align		4
        /*0068*/ 	.byte	0x04, 0x1c
        /*006a*/ 	.short	(.L_257 - .L_256)


	//   ....[0]....
.L_256:
        /*006c*/ 	.word	0x00000040


	//   ....[1]....
        /*0070*/ 	.word	0x000000b0


	//   ....[2]....
        /*0074*/ 	.word	0x00000190


	//----- nvinfo : EIATTR_CBANK_PARAM_SIZE
	.align		4
.L_257:
        /*0078*/ 	.byte	0x03, 0x19
        /*007a*/ 	.short	0x0024


	//----- nvinfo : EIATTR_PARAM_CBANK
	.align		4
        /*007c*/ 	.byte	0x04, 0x0a
        /*007e*/ 	.short	(.L_259 - .L_258)
	.align		4
.L_258:
        /*0080*/ 	.word	index@(.nv.constant0.string_reverse_kernel)
        /*0084*/ 	.short	0x0380
        /*0086*/ 	.short	0x0024


	//----- nvinfo : EIATTR_SW_WAR
	.align		4
.L_259:
        /*0088*/ 	.byte	0x04, 0x36
        /*008a*/ 	.short	(.L_261 - .L_260)
.L_260:
        /*008c*/ 	.word	0x00000008
.L_261:


//--------------------- .nv.info.string_lowercase_kernel --------------------------
	.section	.nv.info.string_lowercase_kernel,"",@"SHT_CUDA_INFO"
	.sectionflags	@""
	.align	4


	//----- nvinfo : EIATTR_CUDA_API_VERSION
	.align		4
        /*0000*/ 	.byte	0x04, 0x37
        /*0002*/ 	.short	(.L_263 - .L_262)
.L_262:
        /*0004*/ 	.word	0x00000082


	//----- nvinfo : EIATTR_KPARAM_INFO
	.align		4
.L_263:
        /*0008*/ 	.byte	0x04, 0x17
        /*000a*/ 	.short	(.L_265 - .L_264)
.L_264:
        /*000c*/ 	.word	0x00000000
        /*0010*/ 	.short	0x0004
        /*0012*/ 	.short	0x0020
        /*0014*/ 	.byte	0x00, 0xf0, 0x11, 0x00


	//----- nvinfo : EIATTR_KPARAM_INFO
	.align		4
.L_265:
        /*0018*/ 	.byte	0x04, 0x17
        /*001a*/ 	.short	(.L_267 - .L_266)
.L_266:
        /*001c*/ 	.word	0x00000000
        /*0020*/ 	.short	0x0003
        /*0022*/ 	.short	0x0018
        /*0024*/ 	.byte	0x00, 0xf5, 0x21, 0x00


	//----- nvinfo : EIATTR_KPARAM_INFO
	.align		4
.L_267:
        /*0028*/ 	.byte	0x04, 0x17
        /*002a*/ 	.short	(.L_269 - .L_268)
.L_268:
        /*002c*/ 	.word	0x00000000
        /*0030*/ 	.short	0x0002
        /*0032*/ 	.short	0x0010
        /*0034*/ 	.byte	0x00, 0xf5, 0x21, 0x00


	//----- nvinfo : EIATTR_KPARAM_INFO
	.align		4
.L_269:
        /*0038*/ 	.byte	0x04, 0x17
        /*003a*/ 	.short	(.L_271 - .L_270)
.L_270:
        /*003c*/ 	.word	0x00000000
        /*0040*/ 	.short	0x0001
        /*0042*/ 	.short	0x0008
        /*0044*/ 	.byte	0x00, 0xf5, 0x21, 0x00


	//----- nvinfo : EIATTR_KPARAM_INFO
	.align		4
.L_271:
        /*0048*/ 	.byte	0x04, 0x17
        /*004a*/ 	.short	(.L_273 - .L_272)
.L_272:
        /*004c*/ 	.word	0x00000000
        /*0050*/ 	.short	0x0000
        /*0052*/ 	.short	0x0000
        /*0054*/ 	.byte	0x00, 0xf5, 0x21, 0x00


	//----- nvinfo : EIATTR_SPARSE_MMA_MASK
	.align		4
.L_273:
        /*0058*/ 	.byte	0x03, 0x50
        /*005a*/ 	.short	0x0000


	//----- nvinfo : EIATTR_MAXREG_COUNT
	.align		4
        /*005c*/ 	.byte	0x03, 0x1b
        /*005e*/ 	.short	0x00ff


	//----- nvinfo : EIATTR_MERCURY_ISA_VERSION
	.align		4
        /*0060*/ 	.byte	0x03, 0x5f
        /*0062*/ 	.short	0x0101


	//----- nvinfo : EIATTR_VRC_CTA_INIT_COUNT
	.align		4
        /*0064*/ 	.byte	0x02, 0x4a
	.zero		1
	.zero		1


	//----- nvinfo : EIATTR_EXIT_INSTR_OFFSETS
	.align		4
        /*0068*/ 	.byte	0x04, 0x1c
        /*006a*/ 	.short	(.L_275 - .L_274)


	//   ....[0]....
.L_274:
        /*006c*/ 	.word	0x00000040


	//   ....[1]....
        /*0070*/ 	.word	0x000000b0


	//   ....[2]....
        /*0074*/ 	.word	0x000001b0


	//----- nvinfo : EIATTR_CBANK_PARAM_SIZE
	.align		4
.L_275:
        /*0078*/ 	.byte	0x03, 0x19
        /*007a*/ 	.short	0x0024


	//----- nvinfo : EIATTR_PARAM_CBANK
	.align		4
        /*007c*/ 	.byte	0x04, 0x0a
        /*007e*/ 	.short	(.L_277 - .L_276)
	.align		4
.L_276:
        /*0080*/ 	.word	index@(.nv.constant0.string_lowercase_kernel)
        /*0084*/ 	.short	0x0380
        /*0086*/ 	.short	0x0024


	//----- nvinfo : EIATTR_SW_WAR
	.align		4
.L_277:
        /*0088*/ 	.byte	0x04, 0x36
        /*008a*/ 	.short	(.L_279 - .L_278)
.L_278:
        /*008c*/ 	.word	0x00000008
.L_279:


//--------------------- .nv.info.string_uppercase_kernel --------------------------
	.section	.nv.info.string_uppercase_kernel,"",@"SHT_CUDA_INFO"
	.sectionflags	@""
	.align	4


	//----- nvinfo : EIATTR_CUDA_API_VERSION
	.align		4
        /*0000*/ 	.byte	0x04, 0x37
        /*0002*/ 	.short	(.L_281 - .L_280)
.L_280:
        /*0004*/ 	.word	0x00000082


	//----- nvinfo : EIATTR_KPARAM_INFO
	.align		4
.L_281:
        /*0008*/ 	.byte	0x04, 0x17
        /*000a*/ 	.short	(.L_283 - .L_282)
.L_282:
        /*000c*/ 	.word	0x00000000
        /*0010*/ 	.short	0x0004
        /*0012*/ 	.short	0x0020
        /*0014*/ 	.byte	0x00, 0xf0, 0x11, 0x00


	//----- nvinfo : EIATTR_KPARAM_INFO
	.align		4
.L_283:
        /*0018*/ 	.byte	0x04, 0x17
        /*001a*/ 	.short	(.L_285 - .L_284)
.L_284:
        /*001c*/ 	.word	0x00000000
        /*0020*/ 	.short	0x0003
        /*0022*/ 	.short	0x0018
        /*0024*/ 	.byte	0x00, 0xf5, 0x21, 0x00


	//----- nvinfo : EIATTR_KPARAM_INFO
	.align		4
.L_285:
        /*0028*/ 	.byte	0x04, 0x17
        /*002a*/ 	.short	(.L_287 - .L_286)
.L_286:
        /*002c*/ 	.word	0x00000000
        /*0030*/ 	.short	0x0002
        /*0032*/ 	.short	0x0010
        /*0034*/ 	.byte	0x00, 0xf5, 0x21, 0x00


	//----- nvinfo : EIATTR_KPARAM_INFO
	.align		4
.L_287:
        /*0038*/ 	.byte	0x04, 0x17
        /*003a*/ 	.short	(.L_289 - .L_288)
.L_288:
        /*003c*/ 	.word	0x00000000
        /*0040*/ 	.short	0x0001
        /*0042*/ 	.short	0x0008
        /*0044*/ 	.byte	0x00, 0xf5, 0x21, 0x00


	//----- nvinfo : EIATTR_KPARAM_INFO
	.align		4
.L_289:
        /*0048*/ 	.byte	0x04, 0x17
        /*004a*/ 	.short	(.L_291 - .L_290)
.L_290:
        /*004c*/ 	.word	0x00000000
        /*0050*/ 	.short	0x0000
        /*0052*/ 	.short	0x0000
        /*0054*/ 	.byte	0x00, 0xf5, 0x21, 0x00


	//----- nvinfo : EIATTR_SPARSE_MMA_MASK
	.align		4
.L_291:
        /*0058*/ 	.byte	0x03, 0x50
        /*005a*/ 	.short	0x0000


	//----- nvinfo : EIATTR_MAXREG_COUNT
	.align		4
        /*005c*/ 	.byte	0x03, 0x1b
        /*005e*/ 	.short	0x00ff


	//----- nvinfo : EIATTR_MERCURY_ISA_VERSION
	.align		4
        /*0060*/ 	.byte	0x03, 0x5f
        /*0062*/ 	.short	0x0101


	//----- nvinfo : EIATTR_VRC_CTA_INIT_COUNT
	.align		4
        /*0064*/ 	.byte	0x02, 0x4a
	.zero		1
	.zero		1


	//----- nvinfo : EIATTR_EXIT_INSTR_OFFSETS
	.align		4
        /*0068*/ 	.byte	0x04, 0x1c
        /*006a*/ 	.short	(.L_293 - .L_292)


	//   ....[0]....
.L_292:
        /*006c*/ 	.word	0x00000040


	//   ....[1]....
        /*0070*/ 	.word	0x000000b0


	//   ....[2]....
        /*0074*/ 	.word	0x000001b0


	//----- nvinfo : EIATTR_CBANK_PARAM_SIZE
	.align		4
.L_293:
        /*0078*/ 	.byte	0x03, 0x19
        /*007a*/ 	.short	0x0024


	//----- nvinfo : EIATTR_PARAM_CBANK
	.align		4
        /*007c*/ 	.byte	0x04, 0x0a
        /*007e*/ 	.short	(.L_295 - .L_294)
	.align		4
.L_294:
        /*0080*/ 	.word	index@(.nv.constant0.string_uppercase_kernel)
        /*0084*/ 	.short	0x0380
        /*0086*/ 	.short	0x0024


	//----- nvinfo : EIATTR_SW_WAR
	.align		4
.L_295:
        /*0088*/ 	.byte	0x04, 0x36
        /*008a*/ 	.short	(.L_297 - .L_296)
.L_296:
        /*008c*/ 	.word	0x00000008
.L_297:


//--------------------- .nv.callgraph             --------------------------
	.section	.nv.callgraph,"",@"SHT_CUDA_CALLGRAPH"
	.align	4
	.sectionentsize	8
	.align		4
        /*0000*/ 	.word	0x00000000
	.align		4
        /*0004*/ 	.word	0xffffffff
	.align		4
        /*0008*/ 	.word	0x00000000
	.align		4
        /*000c*/ 	.word	0xfffffffe
	.align		4
        /*0010*/ 	.word	0x00000000
	.align		4
        /*0014*/ 	.word	0xfffffffd
	.align		4
        /*0018*/ 	.word	0x00000000
	.align		4
        /*001c*/ 	.word	0xfffffffc


//--------------------- .nv.constant4             --------------------------
	.section	.nv.constant4,"a",@progbits
	.align	8
	.align		8
.nv.constant4:
        /*0000*/ 	.dword	_ZN34_INTERNAL_456c8dbc_4_k_cu_d6b51c654cuda3std3__45__cpo5beginE
	.align		8
        /*0008*/ 	.dword	_ZN34_INTERNAL_456c8dbc_4_k_cu_d6b51c654cuda3std3__45__cpo3endE
	.align		8
        /*0010*/ 	.dword	_ZN34_INTERNAL_456c8dbc_4_k_cu_d6b51c654cuda3std3__45__cpo6cbeginE
	.align		8
        /*0018*/ 	.dword	_ZN34_INTERNAL_456c8dbc_4_k_cu_d6b51c654cuda3std3__45__cpo4cendE
	.align		8
        /*0020*/ 	.dword	_ZN34_INTERNAL_456c8dbc_4_k_cu_d6b51c654cuda3std3__45__cpo6rbeginE
	.align		8
        /*0028*/ 	.dword	_ZN34_INTERNAL_456c8dbc_4_k_cu_d6b51c654cuda3std3__45__cpo4rendE
	.align		8
        /*0030*/ 	.dword	_ZN34_INTERNAL_456c8dbc_4_k_cu_d6b51c654cuda3std3__45__cpo7crbeginE
	.align		8
        /*0038*/ 	.dword	_ZN34_INTERNAL_456c8dbc_4_k_cu_d6b51c654cuda3std3__45__cpo5crendE
	.align		8
        /*0040*/ 	.dword	_ZN34_INTERNAL_456c8dbc_4_k_cu_d6b51c654cuda3std3__436_GLOBAL__N__456c8dbc_4_k_cu_d6b51c656ignoreE
	.align		8
        /*0048*/ 	.dword	_ZN34_INTERNAL_456c8dbc_4_k_cu_d6b51c654cuda3std3__419piecewise_constructE
	.align		8
        /*0050*/ 	.dword	_ZN34_INTERNAL_456c8dbc_4_k_cu_d6b51c654cuda3std3__48in_placeE
	.align		8
        /*0058*/ 	.dword	_ZN34_INTERNAL_456c8dbc_4_k_cu_d6b51c654cuda3std3__420unreachable_sentinelE
	.align		8
        /*0060*/ 	.dword	_ZN34_INTERNAL_456c8dbc_4_k_cu_d6b51c654cuda3std3__47nulloptE
	.align		8
        /*0068*/ 	.dword	_ZN34_INTERNAL_456c8dbc_4_k_cu_d6b51c654cuda3std3__48unexpectE
	.align		8
        /*0070*/ 	.dword	_ZN34_INTERNAL_456c8dbc_4_k_cu_d6b51c654cuda3std6ranges3__45__cpo4swapE
	.align		8
        /*0078*/ 	.dword	_ZN34_INTERNAL_456c8dbc_4_k_cu_d6b51c654cuda3std6ranges3__45__cpo9iter_moveE
	.align		8
        /*0080*/ 	.dword	_ZN34_INTERNAL_456c8dbc_4_k_cu_d6b51c654cuda3std6ranges3__45__cpo5beginE
	.align		8
        /*0088*/ 	.dword	_ZN34_INTERNAL_456c8dbc_4_k_cu_d6b51c654cuda3std6ranges3__45__cpo3endE
	.align		8
        /*0090*/ 	.dword	_ZN34_INTERNAL_456c8dbc_4_k_cu_d6b51c654cuda3std6ranges3__45__cpo6cbeginE
	.align		8
        /*0098*/ 	.dword	_ZN34_INTERNAL_456c8dbc_4_k_cu_d6b51c654cuda3std6ranges3__45__cpo4cendE
	.align		8
        /*00a0*/ 	.dword	_ZN34_INTERNAL_456c8dbc_4_k_cu_d6b51c654cuda3std6ranges3__45__cpo7advanceE
	.align		8
        /*00a8*/ 	.dword	_ZN34_INTERNAL_456c8dbc_4_k_cu_d6b51c654cuda3std6ranges3__45__cpo9iter_swapE
	.align		8
        /*00b0*/ 	.dword	_ZN34_INTERNAL_456c8dbc_4_k_cu_d6b51c654cuda3std6ranges3__45__cpo4nextE
	.align		8
        /*00b8*/ 	.dword	_ZN34_INTERNAL_456c8dbc_4_k_cu_d6b51c654cuda3std6ranges3__45__cpo4prevE
	.align		8
        /*00c0*/ 	.dword	_ZN34_INTERNAL_456c8dbc_4_k_cu_d6b51c654cuda3std6ranges3__45__cpo4dataE
	.align		8
        /*00c8*/ 	.dword	_ZN34_INTERNAL_456c8dbc_4_k_cu_d6b51c654cuda3std6ranges3__45__cpo5cdataE
	.align		8
        /*00d0*/ 	.dword	_ZN34_INTERNAL_456c8dbc_4_k_cu_d6b51c654cuda3std6ranges3__45__cpo4sizeE
	.align		8
        /*00d8*/ 	.dword	_ZN34_INTERNAL_456c8dbc_4_k_cu_d6b51c654cuda3std6ranges3__45__cpo5ssizeE
	.align		8
        /*00e0*/ 	.dword	_ZN34_INTERNAL_456c8dbc_4_k_cu_d6b51c654cuda3std6ranges3__45__cpo8distanceE
	.align		8
        /*00e8*/ 	.dword	_ZN34_INTERNAL_456c8dbc_4_k_cu_d6b51c656thrust24THRUST_300001_SM_1000_NS6system6detail10sequential3seqE
	.align		8
        /*00f0*/ 	.dword	_ZN34_INTERNAL_456c8dbc_4_k_cu_d6b51c656thrust24THRUST_300001_SM_1000_NS12placeholders2_1E
	.align		8
        /*00f8*/ 	.dword	_ZN34_INTERNAL_456c8dbc_4_k_cu_d6b51c656thrust24THRUST_300001_SM_1000_NS12placeholders2_2E
	.align		8
        /*0100*/ 	.dword	_ZN34_INTERNAL_456c8dbc_4_k_cu_d6b51c656thrust24THRUST_300001_SM_1000_NS12placeholders2_3E
	.align		8
        /*0108*/ 	.dword	_ZN34_INTERNAL_456c8dbc_4_k_cu_d6b51c656thrust24THRUST_300001_SM_1000_NS12placeholders2_4E
	.align		8
        /*0110*/ 	.dword	_ZN34_INTERNAL_456c8dbc_4_k_cu_d6b51c656thrust24THRUST_300001_SM_1000_NS12placeholders2_5E
	.align		8
        /*0118*/ 	.dword	_ZN34_INTERNAL_456c8dbc_4_k_cu_d6b51c656thrust24THRUST_300001_SM_1000_NS12placeholders2_6E
	.align		8
        /*0120*/ 	.dword	_ZN34_INTERNAL_456c8dbc_4_k_cu_d6b51c656thrust24THRUST_300001_SM_1000_NS12placeholders2_7E
	.align		8
        /*0128*/ 	.dword	_ZN34_INTERNAL_456c8dbc_4_k_cu_d6b51c656thrust24THRUST_300001_SM_1000_NS12placeholders2_8E
	.align		8
        /*0130*/ 	.dword	_ZN34_INTERNAL_456c8dbc_4_k_cu_d6b51c656thrust24THRUST_300001_SM_1000_NS12placeholders2_9E
	.align		8
        /*0138*/ 	.dword	_ZN34_INTERNAL_456c8dbc_4_k_cu_d6b51c656thrust24THRUST_300001_SM_1000_NS12placeholders3_10E


//--------------------- .text._ZN3cub18CUB_300001_SM_10006detail11EmptyKernelIvEEvv --------------------------
	.section	.text._ZN3cub18CUB_300001_SM_10006detail11EmptyKernelIvEEvv,"ax",@progbits
	.align	128
        .global         _ZN3cub18CUB_300001_SM_10006detail11EmptyKernelIvEEvv
        .type           _ZN3cub18CUB_300001_SM_10006detail11EmptyKernelIvEEvv,@function
        .size           _ZN3cub18CUB_300001_SM_10006detail11EmptyKernelIvEEvv,(.L_x_58 - _ZN3cub18CUB_300001_SM_10006detail11EmptyKernelIvEEvv)
        .other          _ZN3cub18CUB_300001_SM_10006detail11EmptyKernelIvEEvv,@"STO_CUDA_ENTRY STV_DEFAULT"
_ZN3cub18CUB_300001_SM_10006detail11EmptyKernelIvEEvv:
.text._ZN3cub18CUB_300001_SM_10006detail11EmptyKernelIvEEvv:
[----:B------:R-:W-:Y:S01]  /*0000*/  LDC R1, c[0x0][0x37c] ;  /* 0x0000df00ff017b82 */ /* 0x000fe20000000800 */
[----:B------:R-:W-:Y:S05]  /*0010*/  EXIT ;  /* 0x000000000000794d */ /* 0x000fea0003800000 */
.L_x_0:
[----:B------:R-:W-:-:S00]  /*0020*/  BRA `(.L_x_0) ;  /* 0xfffffffc00fc7947 */ /* 0x000fc0000383ffff */
[----:B------:R-:W-:-:S00]  /*0030*/  NOP ;  /* 0x0000000000007918 */ /* 0x000fc00000000000 */
        /* <DEDUP_REMOVED lines=12> */
.L_x_58:


//--------------------- .text.calculate_string_offsets_kernel --------------------------
	.section	.text.calculate_string_offsets_kernel,"ax",@progbits
	.align	128
        .global         calculate_string_offsets_kernel
        .type           calculate_string_offsets_kernel,@function
        .size           calculate_string_offsets_kernel,(.L_x_59 - calculate_string_offsets_kernel)
        .other          calculate_string_offsets_kernel,@"STO_CUDA_ENTRY STV_DEFAULT"
calculate_string_offsets_kernel:
.text.calculate_string_offsets_kernel:
[----:B------:R-:W-:Y:S01]  /*0000*/  LDC R1, c[0x0][0x37c] ;  /* 0x0000df00ff017b82 */ /* 0x000fe20000000800 */
[----:B------:R-:W0:Y:S07]  /*0010*/  S2R R6, SR_TID.X ;  /* 0x0000000000067919 */ /* 0x000e2e0000002100 */
[----:B------:R-:W0:Y:S01]  /*0020*/  S2UR UR4, SR_CTAID.X ;  /* 0x00000000000479c3 */ /* 0x000e220000002500 */
[----:B------:R-:W1:Y:S01]  /*0030*/  LDCU UR5, c[0x0][0x390] ;  /* 0x00007200ff0577ac */ /* 0x000e620008000800 */
[----:B------:R-:W-:-:S06]  /*0040*/  IMAD.MOV.U32 R3, RZ, RZ, RZ ;  /* 0x000000ffff037224 */ /* 0x000fcc00078e00ff */
[----:B------:R-:W0:Y:S02]  /*0050*/  LDC R0, c[0x0][0x360] ;  /* 0x0000d800ff007b82 */ /* 0x000e240000000800 */
[----:B0-----:R-:W-:-:S05]  /*0060*/  IMAD R0, R0, UR4, R6 ;  /* 0x0000000400007c24 */ /* 0x001fca000f8e0206 */
[----:B-1----:R-:W-:Y:S01]  /*0070*/  ISETP.GE.U32.AND P1, PT, R0, UR5, PT ;  /* 0x0000000500007c0c */ /* 0x002fe2000bf26070 */
[----:B------:R-:W0:-:S12]  /*0080*/  LDCU.64 UR4, c[0x0][0x358] ;  /* 0x00006b00ff0477ac */ /* 0x000e180008000a00 */
[----:B------:R-:W1:Y:S02]  /*0090*/  @!P1 LDC.64 R4, c[0x0][0x380] ;  /* 0x0000e000ff049b82 */ /* 0x000e640000000a00 */
[----:B-1----:R-:W-:-:S05]  /*00a0*/  @!P1 IMAD.WIDE.U32 R4, R0, 0x4, R4 ;  /* 0x0000000400049825 */ /* 0x002fca00078e0004 */
[----:B0-----:R-:W2:Y:S01]  /*00b0*/  @!P1 LDG.E R3, desc[UR4][R4.64] ;  /* 0x0000000404039981 */ /* 0x001ea2000c1e1900 */
[----:B------:R-:W-:Y:S02]  /*00c0*/  MOV R2, 0x400 ;  /* 0x0000040000027802 */ /* 0x000fe40000000f00 */
[C---:B------:R-:W-:Y:S01]  /*00d0*/  ISETP.GT.U32.AND P0, PT, R6.reuse, 0x1f, PT ;  /* 0x0000001f0600780c */ /* 0x040fe20003f04070 */
[----:B------:R-:W0:Y:S02]  /*00e0*/  S2R R7, SR_CgaCtaId ;  /* 0x0000000000077919 */ /* 0x000e240000008800 */
[----:B0-----:R-:W-:Y:S02]  /*00f0*/  LEA R7, R7, R2, 0x18 ;  /* 0x0000000207077211 */ /* 0x001fe400078ec0ff */
[----:B------:R-:W-:-:S05]  /*0100*/  LEA.HI R2, R6, R6, RZ, 0x1d ;  /* 0x0000000606027211 */ /* 0x000fca00078fe8ff */
[----:B------:R-:W-:-:S05]  /*0110*/  IMAD R2, R2, 0x4, R7 ;  /* 0x0000000402027824 */ /* 0x000fca00078e0207 */
[----:B--2---:R0:W-:Y:S01]  /*0120*/  STS [R2+0x10], R3 ;  /* 0x0000100302007388 */ /* 0x0041e20000000800 */
[----:B------:R-:W-:Y:S06]  /*0130*/  BAR.SYNC.DEFER_BLOCKING 0x0 ;  /* 0x0000000000007b1d */ /* 0x000fec0000010000 */
[----:B------:R-:W-:Y:S05]  /*0140*/  @P0 BRA `(.L_x_1) ;  /* 0x0000000000a40947 */ /* 0x000fea0003800000 */
[----:B0-----:R-:W-:Y:S01]  /*0150*/  IMAD R3, R6, 0x24, R7 ;  /* 0x0000002406037824 */ /* 0x001fe200078e0207 */
[----:B------:R-:W-:-:S04]  /*0160*/  UMOV UR6, 0xffffffff ;  /* 0xffffffff00067882 */ /* 0x000fc80000000000 */
[----:B------:R-:W-:Y:S04]  /*0170*/  LDS R7, [R3+0x10] ;  /* 0x0000100003077984 */ /* 0x000fe80000000800 */
[----:B------:R-:W-:Y:S04]  /*0180*/  LDS R8, [R3+0x14] ;  /* 0x0000140003087984 */ /* 0x000fe80000000800 */
[----:B------:R-:W0:Y:S04]  /*0190*/  LDS R9, [R3+0x18] ;  /* 0x0000180003097984 */ /* 0x000e280000000800 */
[----:B------:R-:W-:Y:S04]  /*01a0*/  LDS R11, [R3+0x1c] ;  /* 0x00001c00030b7984 */ /* 0x000fe80000000800 */
[----:B------:R-:W1:Y:S04]  /*01b0*/  LDS R6, [R3+0x20] ;  /* 0x0000200003067984 */ /* 0x000e680000000800 */
[----:B------:R-:W-:Y:S04]  /*01c0*/  LDS R5, [R3+0x24] ;  /* 0x0000240003057984 */ /* 0x000fe80000000800 */
[----:B------:R-:W2:Y:S04]  /*01d0*/  LDS R4, [R3+0x28] ;  /* 0x0000280003047984 */ /* 0x000ea80000000800 */
[----:B------:R-:W3:Y:S01]  /*01e0*/  LDS R10, [R3+0x2c] ;  /* 0x00002c00030a7984 */ /* 0x000ee20000000800 */
[----:B0-----:R-:W-:-:S04]  /*01f0*/  IADD3 R12, PT, PT, R9, R8, R7 ;  /* 0x00000008090c7210 */ /* 0x001fc80007ffe007 */
[----:B-1----:R-:W-:-:S04]  /*0200*/  IADD3 R12, PT, PT, R6, R12, R11 ;  /* 0x0000000c060c7210 */ /* 0x002fc80007ffe00b */
[----:B--2---:R-:W-:-:S04]  /*0210*/  IADD3 R13, PT, PT, R4, R12, R5 ;  /* 0x0000000c040d7210 */ /* 0x004fc80007ffe005 */
[----:B---3--:R-:W-:Y:S01]  /*0220*/  IADD3 R10, PT, PT, R10, R13, RZ ;  /* 0x0000000d0a0a7210 */ /* 0x008fe20007ffe0ff */
[----:B------:R-:W-:Y:S06]  /*0230*/  BRA.DIV UR6, `(.L_x_2) ;  /* 0x0000000206887947 */ /* 0x000fec000b800000 */
[----:B------:R-:W0:Y:S02]  /*0240*/  SHFL.UP P0, R13, R10, 0x1, RZ ;  /* 0x042000000a0d7989 */ /* 0x000e2400000000ff */
[----:B0-----:R-:W-:-:S05]  /*0250*/  @P0 IMAD.IADD R13, R10, 0x1, R13 ;  /* 0x000000010a0d0824 */ /* 0x001fca00078e020d */
[----:B------:R-:W0:Y:S02]  /*0260*/  SHFL.UP P0, R12, R13, 0x2, RZ ;  /* 0x044000000d0c7989 */ /* 0x000e2400000000ff */
[----:B0-----:R-:W-:-:S05]  /*0270*/  @P0 IMAD.IADD R12, R13, 0x1, R12 ;  /* 0x000000010d0c0824 */ /* 0x001fca00078e020c */
[----:B------:R-:W0:Y:S02]  /*0280*/  SHFL.UP P0, R15, R12, 0x4, RZ ;  /* 0x048000000c0f7989 */ /* 0x000e2400000000ff */
[----:B0-----:R-:W-:-:S05]  /*0290*/  @P0 IADD3 R15, PT, PT, R12, R15, RZ ;  /* 0x0000000f0c0f0210 */ /* 0x001fca0007ffe0ff */
[----:B------:R-:W0:Y:S02]  /*02a0*/  SHFL.UP P0, R14, R15, 0x8, RZ ;  /* 0x050000000f0e7989 */ /* 0x000e2400000000ff */
[----:B0-----:R-:W-:-:S05]  /*02b0*/  @P0 IMAD.IADD R14, R15, 0x1, R14 ;  /* 0x000000010f0e0824 */ /* 0x001fca00078e020e */
[----:B------:R0:W1:Y:S02]  /*02c0*/  SHFL.UP P0, R17, R14, 0x10, RZ ;  /* 0x060000000e117989 */ /* 0x00006400000000ff */
.L_x_8:
[----:B-1----:R-:W-:-:S05]  /*02d0*/  @P0 IADD3 R17, PT, PT, R14, R17, RZ ;  /* 0x000000110e110210 */ /* 0x002fca0007ffe0ff */
[----:B------:R-:W-:-:S05]  /*02e0*/  IMAD.IADD R10, R17, 0x1, -R10 ;  /* 0x00000001110a7824 */ /* 0x000fca00078e0a0a */
[----:B------:R-:W-:Y:S01]  /*02f0*/  IADD3 R7, PT, PT, R7, R10, RZ ;  /* 0x0000000a07077210 */ /* 0x000fe20007ffe0ff */
[----:B------:R1:W-:Y:S04]  /*0300*/  STS [R3+0x10], R10 ;  /* 0x0000100a03007388 */ /* 0x0003e80000000800 */
[----:B------:R-:W-:Y:S01]  /*0310*/  IMAD.IADD R8, R8, 0x1, R7 ;  /* 0x0000000108087824 */ /* 0x000fe200078e0207 */
[----:B------:R1:W-:Y:S04]  /*0320*/  STS [R3+0x14], R7 ;  /* 0x0000140703007388 */ /* 0x0003e80000000800 */
        /* <DEDUP_REMOVED lines=10> */
[----:B------:R1:W-:Y:S02]  /*03d0*/  STS [R3+0x2c], R4 ;  /* 0x00002c0403007388 */ /* 0x0003e40000000800 */
.L_x_1:
[----:B------:R-:W-:Y:S05]  /*03e0*/  WARPSYNC.ALL ;  /* 0x0000000000007948 */ /* 0x000fea0003800000 */
[----:B------:R-:W-:Y:S06]  /*03f0*/  BAR.SYNC.DEFER_BLOCKING 0x0 ;  /* 0x0000000000007b1d */ /* 0x000fec0000010000 */
[----:B------:R-:W-:Y:S05]  /*0400*/  @P1 EXIT ;  /* 0x000000000000194d */ /* 0x000fea0003800000 */
[----:B01----:R-:W0:Y:S01]  /*0410*/  LDS R3, [R2+0x10] ;  /* 0x0000100002037984 */ /* 0x003e220000000800 */
[----:B------:R-:W1:Y:S02]  /*0420*/  LDC.64 R4, c[0x0][0x388] ;  /* 0x0000e200ff047b82 */ /* 0x000e640000000a00 */
[----:B-1----:R-:W-:-:S05]  /*0430*/  IMAD.WIDE.U32 R4, R0, 0x4, R4 ;  /* 0x0000000400047825 */ /* 0x002fca00078e0004 */
[----:B0-----:R-:W-:Y:S01]  /*0440*/  STG.E desc[UR4][R4.64], R3 ;  /* 0x0000000304007986 */ /* 0x001fe2000c101904 */
[----:B------:R-:W-:Y:S05]  /*0450*/  EXIT ;  /* 0x000000000000794d */ /* 0x000fea0003800000 */
.L_x_2:
[----:B------:R-:W-:Y:S02]  /*0460*/  HFMA2 R18, -RZ, RZ, 0, 5.9604644775390625e-08 ;  /* 0x00000001ff127431 */ /* 0x000fe400000001ff */
[----:B------:R-:W-:Y:S01]  /*0470*/  IMAD.MOV.U32 R19, RZ, RZ, R10 ;  /* 0x000000ffff137224 */ /* 0x000fe200078e000a */
[----:B------:R-:W-:Y:S01]  /*0480*/  MOV R16, 0xffffffff ;  /* 0xffffffff00107802 */ /* 0x000fe20000000f00 */
[----:B------:R-:W-:-:S07]  /*0490*/  IMAD.MOV.U32 R21, RZ, RZ, RZ ;  /* 0x000000ffff157224 */ /* 0x000fce00078e00ff */
[----:B------:R-:W-:Y:S05]  /*04a0*/  WARPSYNC.COLLECTIVE R16, `(.L_x_3) ;  /* 0x0000000010087348 */ /* 0x000fea0003c00000 */
[----:B------:R0:W1:Y:S02]  /*04b0*/  SHFL.UP P0, R17, R19, R18, R21 ;  /* 0x0400001213117389 */ /* 0x0000640000000015 */
[----:B01----:R-:W-:Y:S05]  /*04c0*/  ENDCOLLECTIVE ;  /* 0x000000000000791b */ /* 0x003fea0003800000 */
.L_x_3:
[----:B------:R-:W-:Y:S02]  /*04d0*/  HFMA2 R18, -RZ, RZ, 0, 1.1920928955078125e-07 ;  /* 0x00000002ff127431 */ /* 0x000fe400000001ff */
[----:B------:R-:W-:-:S05]  /*04e0*/  IMAD.MOV.U32 R13, RZ, RZ, R17 ;  /* 0x000000ffff0d7224 */ /* 0x000fca00078e0011 */
[----:B------:R-:W-:-:S05]  /*04f0*/  @P0 IADD3 R13, PT, PT, R10, R13, RZ ;  /* 0x0000000d0a0d0210 */ /* 0x000fca0007ffe0ff */
[----:B------:R-:W-:-:S07]  /*0500*/  IMAD.MOV.U32 R19, RZ, RZ, R13 ;  /* 0x000000ffff137224 */ /* 0x000fce00078e000d */
[----:B------:R-:W-:Y:S05]  /*0510*/  WARPSYNC.COLLECTIVE R16, `(.L_x_4) ;  /* 0x0000000010087348 */ /* 0x000fea0003c00000 */
[----:B------:R0:W1:Y:S02]  /*0520*/  SHFL.UP P0, R17, R19, R18, R21 ;  /* 0x0400001213117389 */ /* 0x0000640000000015 */
[----:B01----:R-:W-:Y:S05]  /*0530*/  ENDCOLLECTIVE ;  /* 0x000000000000791b */ /* 0x003fea0003800000 */
.L_x_4:
[----:B------:R-:W-:Y:S01]  /*0540*/  MOV R18, 0x4 ;  /* 0x0000000400127802 */ /* 0x000fe20000000f00 */
[----:B------:R-:W-:-:S05]  /*0550*/  IMAD.MOV.U32 R12, RZ, RZ, R17 ;  /* 0x000000ffff0c7224 */ /* 0x000fca00078e0011 */
[----:B------:R-:W-:-:S05]  /*0560*/  @P0 IADD3 R12, PT, PT, R13, R12, RZ ;  /* 0x0000000c0d0c0210 */ /* 0x000fca0007ffe0ff */
[----:B------:R-:W-:-:S07]  /*0570*/  IMAD.MOV.U32 R19, RZ, RZ, R12 ;  /* 0x000000ffff137224 */ /* 0x000fce00078e000c */
[----:B------:R-:W-:Y:S05]  /*0580*/  WARPSYNC.COLLECTIVE R16, `(.L_x_5) ;  /* 0x0000000010087348 */ /* 0x000fea0003c00000 */
[----:B------:R0:W1:Y:S02]  /*0590*/  SHFL.UP P0, R17, R19, R18, R21 ;  /* 0x0400001213117389 */ /* 0x0000640000000015 */
[----:B01----:R-:W-:Y:S05]  /*05a0*/  ENDCOLLECTIVE ;  /* 0x000000000000791b */ /* 0x003fea0003800000 */
.L_x_5:
[----:B------:R-:W-:Y:S02]  /*05b0*/  HFMA2 R18, -RZ, RZ, 0, 4.76837158203125e-07 ;  /* 0x00000008ff127431 */ /* 0x000fe400000001ff */
[----:B------:R-:W-:-:S05]  /*05c0*/  IMAD.MOV.U32 R15, RZ, RZ, R17 ;  /* 0x000000ffff0f7224 */ /* 0x000fca00078e0011 */
[----:B------:R-:W-:-:S05]  /*05d0*/  @P0 IADD3 R15, PT, PT, R12, R15, RZ ;  /* 0x0000000f0c0f0210 */ /* 0x000fca0007ffe0ff */
[----:B------:R-:W-:-:S07]  /*05e0*/  IMAD.MOV.U32 R19, RZ, RZ, R15 ;  /* 0x000000ffff137224 */ /* 0x000fce00078e000f */
[----:B------:R-:W-:Y:S05]  /*05f0*/  WARPSYNC.COLLECTIVE R16, `(.L_x_6) ;  /* 0x0000000010087348 */ /* 0x000fea0003c00000 */
[----:B------:R0:W1:Y:S02]  /*0600*/  SHFL.UP P0, R17, R19, R18, R21 ;  /* 0x0400001213117389 */ /* 0x0000640000000015 */
[----:B01----:R-:W-:Y:S05]  /*0610*/  ENDCOLLECTIVE ;  /* 0x000000000000791b */ /* 0x003fea0003800000 */
.L_x_6:
[----:B------:R-:W-:Y:S01]  /*0620*/  MOV R18, 0x10 ;  /* 0x0000001000127802 */ /* 0x000fe20000000f00 */
[----:B------:R-:W-:-:S05]  /*0630*/  IMAD.MOV.U32 R14, RZ, RZ, R17 ;  /* 0x000000ffff0e7224 */ /* 0x000fca00078e0011 */
[----:B------:R-:W-:-:S05]  /*0640*/  @P0 IADD3 R14, PT, PT, R15, R14, RZ ;  /* 0x0000000e0f0e0210 */ /* 0x000fca0007ffe0ff */
[----:B------:R-:W-:-:S07]  /*0650*/  IMAD.MOV.U32 R19, RZ, RZ, R14 ;  /* 0x000000ffff137224 */ /* 0x000fce00078e000e */
[----:B------:R-:W-:Y:S05]  /*0660*/  WARPSYNC.COLLECTIVE R16, `(.L_x_7) ;  /* 0x0000000010087348 */ /* 0x000fea0003c00000 */
[----:B------:R0:W1:Y:S02]  /*0670*/  SHFL.UP P0, R17, R19, R18, R21 ;  /* 0x0400001213117389 */ /* 0x0000640000000015 */
[----:B01----:R-:W-:Y:S05]  /*0680*/  ENDCOLLECTIVE ;  /* 0x000000000000791b */ /* 0x003fea0003800000 */
.L_x_7:
[----:B------:R-:W-:Y:S05]  /*0690*/  BRA `(.L_x_8) ;  /* 0xfffffffc000c7947 */ /* 0x000fea000383ffff */
.L_x_9:
        /* <DEDUP_REMOVED lines=14> */
.L_x_59:


//--------------------- .text.pack_strings_kernel --------------------------
	.section	.text.pack_strings_kernel,"ax",@progbits
	.align	128
        .global         pack_strings_kernel
        .type           pack_strings_kernel,@function
        .size           pack_strings_kernel,(.L_x_60 - pack_strings_kernel)
        .other          pack_strings_kernel,@"STO_CUDA_ENTRY STV_DEFAULT"
pack_strings_kernel:
.text.pack_strings_kernel:
[----:B------:R-:W-:Y:S01]  /*0000*/  LDC R1, c[0x0][0x37c] ;  /* 0x0000df00ff017b82 */ /* 0x000fe20000000800 */
[----:B------:R-:W0:Y:S07]  /*0010*/  S2R R0, SR_TID.X ;  /* 0x0000000000007919 */ /* 0x000e2e0000002100 */
[----:B------:R-:W0:Y:S01]  /*0020*/  S2UR UR4, SR_CTAID.X ;  /* 0x00000000000479c3 */ /* 0x000e220000002500 */
[----:B------:R-:W1:Y:S07]  /*0030*/  LDCU UR5, c[0x0][0x3a0] ;  /* 0x00007400ff0577ac */ /* 0x000e6e0008000800 */
[----:B------:R-:W0:Y:S02]  /*0040*/  LDC R9, c[0x0][0x360] ;  /* 0x0000d800ff097b82 */ /* 0x000e240000000800 */
[----:B0-----:R-:W-:-:S05]  /*0050*/  IMAD R9, R9, UR4, R0 ;  /* 0x0000000409097c24 */ /* 0x001fca000f8e0200 */
[----:B-1----:R-:W-:-:S13]  /*0060*/  ISETP.GE.U32.AND P0, PT, R9, UR5, PT ;  /* 0x0000000509007c0c */ /* 0x002fda000bf06070 */
[----:B------:R-:W-:Y:S05]  /*0070*/  @P0 EXIT ;  /* 0x000000000000094d */ /* 0x000fea0003800000 */
[----:B------:R-:W0:Y:S01]  /*0080*/  LDC.64 R2, c[0x0][0x388] ;  /* 0x0000e200ff027b82 */ /* 0x000e220000000a00 */
[----:B------:R-:W1:Y:S07]  /*0090*/  LDCU.64 UR4, c[0x0][0x358] ;  /* 0x00006b00ff0477ac */ /* 0x000e6e0008000a00 */
[----:B------:R-:W2:Y:S08]  /*00a0*/  LDC.64 R4, c[0x0][0x398] ;  /* 0x0000e600ff047b82 */ /* 0x000eb00000000a00 */
[----:B------:R-:W3:Y:S01]  /*00b0*/  LDC.64 R6, c[0x0][0x380] ;  /* 0x0000e000ff067b82 */ /* 0x000ee20000000a00 */
[----:B0-----:R-:W-:-:S05]  /*00c0*/  IMAD.WIDE.U32 R2, R9, 0x4, R2 ;  /* 0x0000000409027825 */ /* 0x001fca00078e0002 */
[----:B-1----:R-:W4:Y:S01]  /*00d0*/  LDG.E R8, desc[UR4][R2.64] ;  /* 0x0000000402087981 */ /* 0x002f22000c1e1900 */
[----:B--2---:R-:W-:-:S04]  /*00e0*/  IMAD.WIDE.U32 R4, R9, 0x4, R4 ;  /* 0x0000000409047825 */ /* 0x004fc800078e0004 */
[----:B---3--:R-:W-:Y:S01]  /*00f0*/  IMAD.WIDE.U32 R6, R9, 0x8, R6 ;  /* 0x0000000809067825 */ /* 0x008fe200078e0006 */
[----:B----4-:R-:W-:-:S13]  /*0100*/  ISETP.NE.AND P0, PT, R8, RZ, PT ;  /* 0x000000ff0800720c */ /* 0x010fda0003f05270 */
[----:B------:R-:W-:Y:S05]  /*0110*/  @!P0 EXIT ;  /* 0x000000000000894d */ /* 0x000fea0003800000 */
[----:B------:R0:W5:Y:S04]  /*0120*/  LDG.E.64 R2, desc[UR4][R6.64] ;  /* 0x0000000406027981 */ /* 0x000168000c1e1b00 */
[----:B------:R0:W5:Y:S01]  /*0130*/  LDG.E R12, desc[UR4][R4.64] ;  /* 0x00000004040c7981 */ /* 0x000162000c1e1900 */
[C---:B------:R-:W-:Y:S01]  /*0140*/  ISETP.GE.U32.AND P1, PT, R8.reuse, 0x4, PT ;  /* 0x000000040800780c */ /* 0x040fe20003f26070 */
[----:B------:R-:W1:Y:S01]  /*0150*/  LDCU.64 UR6, c[0x0][0x390] ;  /* 0x00007200ff0677ac */ /* 0x000e620008000a00 */
[----:B------:R-:W-:Y:S01]  /*0160*/  LOP3.LUT R0, R8, 0x3, RZ, 0xc0, !PT ;  /* 0x0000000308007812 */ /* 0x000fe200078ec0ff */
[----:B------:R-:W-:Y:S01]  /*0170*/  BSSY.RECONVERGENT B0, `(.L_x_10) ;  /* 0x0000022000007945 */ /* 0x000fe20003800200 */
[----:B------:R-:W-:Y:S02]  /*0180*/  IMAD.MOV.U32 R13, RZ, RZ, RZ ;  /* 0x000000ffff0d7224 */ /* 0x000fe400078e00ff */
[----:B------:R-:W-:-:S07]  /*0190*/  ISETP.NE.AND P0, PT, R0, RZ, PT ;  /* 0x000000ff0000720c */ /* 0x000fce0003f05270 */
[----:B0-----:R-:W-:Y:S06]  /*01a0*/  @!P1 BRA `(.L_x_11) ;  /* 0x0000000000789947 */ /* 0x001fec0003800000 */
[----:B-----5:R-:W-:Y:S01]  /*01b0*/  IADD3 R4, P1, PT, R2, 0x1, RZ ;  /* 0x0000000102047810 */ /* 0x020fe20007f3e0ff */
[----:B------:R-:W-:Y:S01]  /*01c0*/  VIADD R15, R12, 0x3 ;  /* 0x000000030c0f7836 */ /* 0x000fe20000000000 */
[----:B------:R-:W-:-:S03]  /*01d0*/  LOP3.LUT R13, R8, 0xfffffffc, RZ, 0xc0, !PT ;  /* 0xfffffffc080d7812 */ /* 0x000fc600078ec0ff */
[----:B------:R-:W-:Y:S01]  /*01e0*/  IMAD.X R5, RZ, RZ, R3, P1 ;  /* 0x000000ffff057224 */ /* 0x000fe200008e0603 */
[----:B------:R-:W-:-:S07]  /*01f0*/  IADD3 R14, PT, PT, -R13, RZ, RZ ;  /* 0x000000ff0d0e7210 */ /* 0x000fce0007ffe1ff */
.L_x_12:
[----:B--2---:R-:W2:Y:S01]  /*0200*/  LDG.E.U8 R17, desc[UR4][R4.64+-0x1] ;  /* 0xffffff0404117981 */ /* 0x004ea2000c1e1100 */
[----:B------:R-:W-:-:S05]  /*0210*/  VIADD R6, R15, 0xfffffffd ;  /* 0xfffffffd0f067836 */ /* 0x000fca0000000000 */
[----:B-1----:R-:W-:-:S05]  /*0220*/  IADD3 R6, P1, PT, R6, UR6, RZ ;  /* 0x0000000606067c10 */ /* 0x002fca000ff3e0ff */
[----:B------:R-:W-:Y:S02]  /*0230*/  IMAD.X R7, RZ, RZ, UR7, P1 ;  /* 0x00000007ff077e24 */ /* 0x000fe400088e06ff */
[----:B------:R-:W-:-:S03]  /*0240*/  VIADD R8, R15, 0xfffffffe ;  /* 0xfffffffe0f087836 */ /* 0x000fc60000000000 */
[----:B--2---:R0:W-:Y:S04]  /*0250*/  STG.E.U8 desc[UR4][R6.64], R17 ;  /* 0x0000001106007986 */ /* 0x0041e8000c101104 */
[----:B------:R-:W2:Y:S01]  /*0260*/  LDG.E.U8 R19, desc[UR4][R4.64] ;  /* 0x0000000404137981 */ /* 0x000ea2000c1e1100 */
[----:B------:R-:W-:-:S04]  /*0270*/  IADD3 R8, P1, PT, R8, UR6, RZ ;  /* 0x0000000608087c10 */ /* 0x000fc8000ff3e0ff */
[----:B------:R-:W-:Y:S01]  /*0280*/  IADD3.X R9, PT, PT, RZ, UR7, RZ, P1, !PT ;  /* 0x00000007ff097c10 */ /* 0x000fe20008ffe4ff */
[----:B------:R-:W-:-:S04]  /*0290*/  VIADD R10, R15, 0xffffffff ;  /* 0xffffffff0f0a7836 */ /* 0x000fc80000000000 */
[----:B--2---:R2:W-:Y:S04]  /*02a0*/  STG.E.U8 desc[UR4][R8.64], R19 ;  /* 0x0000001308007986 */ /* 0x0045e8000c101104 */
[----:B------:R-:W3:Y:S01]  /*02b0*/  LDG.E.U8 R21, desc[UR4][R4.64+0x1] ;  /* 0x0000010404157981 */ /* 0x000ee2000c1e1100 */
[----:B------:R-:W-:-:S05]  /*02c0*/  IADD3 R10, P1, PT, R10, UR6, RZ ;  /* 0x000000060a0a7c10 */ /* 0x000fca000ff3e0ff */
[----:B------:R-:W-:Y:S01]  /*02d0*/  IMAD.X R11, RZ, RZ, UR7, P1 ;  /* 0x00000007ff0b7e24 */ /* 0x000fe200088e06ff */
[----:B0-----:R-:W-:-:S04]  /*02e0*/  IADD3 R6, P1, PT, R15, UR6, RZ ;  /* 0x000000060f067c10 */ /* 0x001fc8000ff3e0ff */
[----:B---3--:R2:W-:Y:S04]  /*02f0*/  STG.E.U8 desc[UR4][R10.64], R21 ;  /* 0x000000150a007986 */ /* 0x0085e8000c101104 */
[----:B------:R0:W3:Y:S01]  /*0300*/  LDG.E.U8 R17, desc[UR4][R4.64+0x2] ;  /* 0x0000020404117981 */ /* 0x0000e2000c1e1100 */
[----:B------:R-:W-:Y:S01]  /*0310*/  IMAD.X R7, RZ, RZ, UR7, P1 ;  /* 0x00000007ff077e24 */ /* 0x000fe200088e06ff */
[----:B------:R-:W-:Y:S01]  /*0320*/  IADD3 R14, PT, PT, R14, 0x4, RZ ;  /* 0x000000040e0e7810 */ /* 0x000fe20007ffe0ff */
[----:B------:R-:W-:-:S03]  /*0330*/  VIADD R15, R15, 0x4 ;  /* 0x000000040f0f7836 */ /* 0x000fc60000000000 */
[----:B------:R-:W-:Y:S02]  /*0340*/  ISETP.NE.AND P1, PT, R14, RZ, PT ;  /* 0x000000ff0e00720c */ /* 0x000fe40003f25270 */
[----:B0-----:R-:W-:-:S05]  /*0350*/  IADD3 R4, P2, PT, R4, 0x4, RZ ;  /* 0x0000000404047810 */ /* 0x001fca0007f5e0ff */
[----:B------:R-:W-:Y:S01]  /*0360*/  IMAD.X R5, RZ, RZ, R5, P2 ;  /* 0x000000ffff057224 */ /* 0x000fe200010e0605 */
[----:B---3--:R2:W-:Y:S05]  /*0370*/  STG.E.U8 desc[UR4][R6.64], R17 ;  /* 0x0000001106007986 */ /* 0x0085ea000c101104 */
[----:B------:R-:W-:Y:S05]  /*0380*/  @P1 BRA `(.L_x_12) ;  /* 0xfffffffc009c1947 */ /* 0x000fea000383ffff */
.L_x_11:
[----:B-1----:R-:W-:Y:S05]  /*0390*/  BSYNC.RECONVERGENT B0 ;  /* 0x0000000000007941 */ /* 0x002fea0003800200 */
.L_x_10:
[----:B------:R-:W-:Y:S05]  /*03a0*/  @!P0 EXIT ;  /* 0x000000000000894d */ /* 0x000fea0003800000 */
[-C--:B-----5:R-:W-:Y:S01]  /*03b0*/  IADD3 R2, P0, PT, R2, R13.reuse, RZ ;  /* 0x0000000d02027210 */ /* 0x0a0fe20007f1e0ff */
[----:B------:R-:W-:Y:S01]  /*03c0*/  IMAD.MOV R0, RZ, RZ, -R0 ;  /* 0x000000ffff007224 */ /* 0x000fe200078e0a00 */
[----:B------:R-:W-:Y:S01]  /*03d0*/  IADD3 R12, PT, PT, R12, R13, RZ ;  /* 0x0000000d0c0c7210 */ /* 0x000fe20007ffe0ff */
[----:B------:R-:W0:Y:S02]  /*03e0*/  LDCU.64 UR6, c[0x0][0x390] ;  /* 0x00007200ff0677ac */ /* 0x000e240008000a00 */
[----:B--2---:R-:W-:-:S08]  /*03f0*/  IMAD.X R7, RZ, RZ, R3, P0 ;  /* 0x000000ffff077224 */ /* 0x004fd000000e0603 */
.L_x_13:
[----:B-1----:R-:W-:-:S06]  /*0400*/  MOV R3, R7 ;  /* 0x0000000700037202 */ /* 0x002fcc0000000f00 */
[----:B------:R1:W2:Y:S01]  /*0410*/  LDG.E.U8 R3, desc[UR4][R2.64] ;  /* 0x0000000402037981 */ /* 0x0002a2000c1e1100 */
[----:B0-----:R-:W-:Y:S01]  /*0420*/  IADD3 R4, P0, PT, R12, UR6, RZ ;  /* 0x000000060c047c10 */ /* 0x001fe2000ff1e0ff */
[----:B------:R-:W-:Y:S01]  /*0430*/  VIADD R0, R0, 0x1 ;  /* 0x0000000100007836 */ /* 0x000fe20000000000 */
[----:B------:R-:W-:-:S03]  /*0440*/  IADD3 R12, PT, PT, R12, 0x1, RZ ;  /* 0x000000010c0c7810 */ /* 0x000fc60007ffe0ff */
[----:B------:R-:W-:Y:S01]  /*0450*/  IMAD.X R5, RZ, RZ, UR7, P0 ;  /* 0x00000007ff057e24 */ /* 0x000fe200080e06ff */
[----:B------:R-:W-:Y:S02]  /*0460*/  ISETP.NE.AND P0, PT, R0, RZ, PT ;  /* 0x000000ff0000720c */ /* 0x000fe40003f05270 */
[----:B-1----:R-:W-:-:S05]  /*0470*/  IADD3 R2, P1, PT, R2, 0x1, RZ ;  /* 0x0000000102027810 */ /* 0x002fca0007f3e0ff */
[----:B------:R-:W-:Y:S01]  /*0480*/  IMAD.X R7, RZ, RZ, R7, P1 ;  /* 0x000000ffff077224 */ /* 0x000fe200008e0607 */
[----:B--2---:R1:W-:Y:S05]  /*0490*/  STG.E.U8 desc[UR4][R4.64], R3 ;  /* 0x0000000304007986 */ /* 0x0043ea000c101104 */
[----:B------:R-:W-:Y:S05]  /*04a0*/  @P0 BRA `(.L_x_13) ;  /* 0xfffffffc00d40947 */ /* 0x000fea000383ffff */
[----:B------:R-:W-:Y:S05]  /*04b0*/  EXIT ;  /* 0x000000000000794d */ /* 0x000fea0003800000 */
.L_x_14:
        /* <DEDUP_REMOVED lines=12> */
.L_x_60:


//--------------------- .text.string_bitonic_sort_kernel --------------------------
	.section	.text.string_bitonic_sort_kernel,"ax",@progbits
	.align	128
        .global         string_bitonic_sort_kernel
        .type           string_bitonic_sort_kernel,@function
        .size           string_bitonic_sort_kernel,(.L_x_61 - string_bitonic_sort_kernel)
        .other          string_bitonic_sort_kernel,@"STO_CUDA_ENTRY STV_DEFAULT"
string_bitonic_sort_kernel:
.text.string_bitonic_sort_kernel:
[----:B------:R-:W-:Y:S01]  /*0000*/  LDC R1, c[0x0][0x37c] ;  /* 0x0000df00ff017b82 */ /* 0x000fe20000000800 */
[----:B------:R-:W0:Y:S07]  /*0010*/  S2R R3, SR_TID.X ;  /* 0x0000000000037919 */ /* 0x000e2e0000002100 */
[----:B------:R-:W0:Y:S01]  /*0020*/  S2UR UR5, SR_CTAID.X ;  /* 0x00000000000579c3 */ /* 0x000e220000002500 */
[----:B------:R-:W1:Y:S07]  /*0030*/  LDCU UR7, c[0x0][0x3a0] ;  /* 0x00007400ff0777ac */ /* 0x000e6e0008000800 */
[----:B------:R-:W0:Y:S01]  /*0040*/  LDC R0, c[0x0][0x360] ;  /* 0x0000d800ff007b82 */ /* 0x000e220000000800 */
[----:B-1----:R-:W-:Y:S01]  /*0050*/  USHF.R.U32.HI UR4, URZ, 0x1, UR7 ;  /* 0x00000001ff047899 */ /* 0x002fe20008011607 */
[----:B0-----:R-:W-:-:S05]  /*0060*/  IMAD R0, R0, UR5, R3 ;  /* 0x0000000500007c24 */ /* 0x001fca000f8e0203 */
[----:B------:R-:W-:-:S13]  /*0070*/  ISETP.GE.U32.AND P0, PT, R0, UR4, PT ;  /* 0x0000000400007c0c */ /* 0x000fda000bf06070 */
[----:B------:R-:W-:Y:S05]  /*0080*/  @P0 EXIT ;  /* 0x000000000000094d */ /* 0x000fea0003800000 */
[----:B------:R-:W0:Y:S01]  /*0090*/  LDCU UR4, c[0x0][0x3a8] ;  /* 0x00007500ff0477ac */ /* 0x000e220008000800 */
[----:B------:R-:W-:Y:S01]  /*00a0*/  UMOV UR5, 0x1 ;  /* 0x0000000100057882 */ /* 0x000fe20000000000 */
[----:B------:R-:W-:Y:S01]  /*00b0*/  UMOV UR6, 0xffffffff ;  /* 0xffffffff00067882 */ /* 0x000fe20000000000 */
[----:B0-----:R-:W-:-:S04]  /*00c0*/  UIADD3 UR4, UPT, UPT, UR4, -0x1, URZ ;  /* 0xffffffff04047890 */ /* 0x001fc8000fffe0ff */
[----:B------:R-:W-:Y:S02]  /*00d0*/  USHF.L.U32 UR5, UR5, UR4, URZ ;  /* 0x0000000405057299 */ /* 0x000fe400080006ff */
[----:B------:R-:W-:Y:S02]  /*00e0*/  USHF.L.U32 UR4, UR6, UR4, URZ ;  /* 0x0000000406047299 */ /* 0x000fe400080006ff */
[----:B------:R-:W-:-:S04]  /*00f0*/  UIADD3 UR6, UPT, UPT, UR5, -0x1, URZ ;  /* 0xffffffff05067890 */ /* 0x000fc8000fffe0ff */
[C---:B------:R-:W-:Y:S02]  /*0100*/  LOP3.LUT R2, R0.reuse, UR4, RZ, 0xc0, !PT ;  /* 0x0000000400027c12 */ /* 0x040fe4000f8ec0ff */
[----:B------:R-:W-:-:S05]  /*0110*/  LOP3.LUT R3, R0, UR6, RZ, 0xc0, !PT ;  /* 0x0000000600037c12 */ /* 0x000fca000f8ec0ff */
[----:B------:R-:W-:-:S04]  /*0120*/  IMAD R3, R2, 0x2, R3 ;  /* 0x0000000202037824 */ /* 0x000fc800078e0203 */
[----:B------:R-:W-:-:S05]  /*0130*/  VIADD R7, R3, UR5 ;  /* 0x0000000503077c36 */ /* 0x000fca0008000000 */
[----:B------:R-:W-:-:S13]  /*0140*/  ISETP.GE.U32.AND P0, PT, R7, UR7, PT ;  /* 0x0000000707007c0c */ /* 0x000fda000bf06070 */
[----:B------:R-:W-:Y:S05]  /*0150*/  @P0 EXIT ;  /* 0x000000000000094d */ /* 0x000fea0003800000 */
[----:B------:R-:W0:Y:S01]  /*0160*/  LDC.64 R4, c[0x0][0x398] ;  /* 0x0000e600ff047b82 */ /* 0x000e220000000a00 */
[----:B------:R-:W1:Y:S01]  /*0170*/  LDCU.64 UR6, c[0x0][0x358] ;  /* 0x00006b00ff0677ac */ /* 0x000e620008000a00 */
[----:B------:R-:W2:Y:S06]  /*0180*/  LDCU.64 UR8, c[0x0][0x380] ;  /* 0x00007000ff0877ac */ /* 0x000eac0008000a00 */
[----:B------:R-:W3:Y:S01]  /*0190*/  LDC.64 R12, c[0x0][0x390] ;  /* 0x0000e400ff0c7b82 */ /* 0x000ee20000000a00 */
[----:B0-----:R-:W-:-:S04]  /*01a0*/  IMAD.WIDE.U32 R2, R3, 0x4, R4 ;  /* 0x0000000403027825 */ /* 0x001fc800078e0004 */
[----:B------:R-:W-:Y:S02]  /*01b0*/  IMAD.WIDE.U32 R4, R7, 0x4, R4 ;  /* 0x0000000407047825 */ /* 0x000fe400078e0004 */
[----:B-1----:R-:W3:Y:S04]  /*01c0*/  LDG.E R7, desc[UR6][R2.64] ;  /* 0x0000000602077981 */ /* 0x002ee8000c1e1900 */
[----:B------:R-:W4:Y:S01]  /*01d0*/  LDG.E R9, desc[UR6][R4.64] ;  /* 0x0000000604097981 */ /* 0x000f22000c1e1900 */
[----:B---3--:R-:W-:-:S04]  /*01e0*/  IMAD.WIDE.U32 R10, R7, 0x4, R12 ;  /* 0x00000004070a7825 */ /* 0x008fc800078e000c */
[----:B----4-:R-:W-:Y:S01]  /*01f0*/  IMAD.WIDE.U32 R12, R9, 0x4, R12 ;  /* 0x00000004090c7825 */ /* 0x010fe200078e000c */
[----:B------:R-:W3:Y:S04]  /*0200*/  LDG.E R6, desc[UR6][R10.64] ;  /* 0x000000060a067981 */ /* 0x000ee8000c1e1900 */
[----:B------:R-:W3:Y:S01]  /*0210*/  LDG.E R15, desc[UR6][R12.64] ;  /* 0x000000060c0f7981 */ /* 0x000ee2000c1e1900 */
[----:B------:R-:W-:Y:S01]  /*0220*/  BSSY.RECONVERGENT B0, `(.L_x_15) ;  /* 0x0000019000007945 */ /* 0x000fe20003800200 */
[----:B---3--:R-:W-:-:S04]  /*0230*/  VIMNMX.U32 R16, PT, PT, R6, R15, PT ;  /* 0x0000000f06107248 */ /* 0x008fc80003fe0000 */
[----:B------:R-:W-:-:S13]  /*0240*/  ISETP.NE.AND P0, PT, R16, RZ, PT ;  /* 0x000000ff1000720c */ /* 0x000fda0003f05270 */
[----:B--2---:R-:W-:Y:S05]  /*0250*/  @!P0 BRA `(.L_x_16) ;  /* 0x0000000000508947 */ /* 0x004fea0003800000 */
[----:B------:R-:W0:Y:S02]  /*0260*/  LDC.64 R12, c[0x0][0x388] ;  /* 0x0000e200ff0c7b82 */ /* 0x000e240000000a00 */
[----:B0-----:R-:W-:-:S04]  /*0270*/  IMAD.WIDE.U32 R10, R7, 0x4, R12 ;  /* 0x00000004070a7825 */ /* 0x001fc800078e000c */
[----:B------:R-:W-:Y:S01]  /*0280*/  IMAD.WIDE.U32 R12, R9, 0x4, R12 ;  /* 0x00000004090c7825 */ /* 0x000fe200078e000c */
[----:B------:R0:W5:Y:S04]  /*0290*/  LDG.E R8, desc[UR6][R10.64] ;  /* 0x000000060a087981 */ /* 0x000168000c1e1900 */
[----:B------:R0:W5:Y:S01]  /*02a0*/  LDG.E R14, desc[UR6][R12.64] ;  /* 0x000000060c0e7981 */ /* 0x000162000c1e1900 */
[----:B------:R-:W-:-:S07]  /*02b0*/  IMAD.MOV.U32 R17, RZ, RZ, RZ ;  /* 0x000000ffff117224 */ /* 0x000fce00078e00ff */
.L_x_18:
[C---:B0----5:R-:W-:Y:S02]  /*02c0*/  IADD3 R12, P2, P3, R17.reuse, UR8, R14 ;  /* 0x00000008110c7c10 */ /* 0x061fe4000fb5e00e */
[----:B------:R-:W-:Y:S02]  /*02d0*/  IADD3 R10, P0, P1, R17, UR8, R8 ;  /* 0x00000008110a7c10 */ /* 0x000fe4000f91e008 */
[----:B------:R-:W-:Y:S02]  /*02e0*/  IADD3.X R13, PT, PT, RZ, UR9, RZ, P2, P3 ;  /* 0x00000009ff0d7c10 */ /* 0x000fe400097e64ff */
[----:B------:R-:W-:-:S04]  /*02f0*/  IADD3.X R11, PT, PT, RZ, UR9, RZ, P0, P1 ;  /* 0x00000009ff0b7c10 */ /* 0x000fc800087e24ff */
[----:B------:R-:W2:Y:S04]  /*0300*/  LDG.E.U8 R13, desc[UR6][R12.64] ;  /* 0x000000060c0d7981 */ /* 0x000ea8000c1e1100 */
[----:B------:R-:W2:Y:S02]  /*0310*/  LDG.E.U8 R10, desc[UR6][R10.64] ;  /* 0x000000060a0a7981 */ /* 0x000ea4000c1e1100 */
[C---:B--2---:R-:W-:Y:S02]  /*0320*/  ISETP.NE.AND P1, PT, R10.reuse, R13, PT ;  /* 0x0000000d0a00720c */ /* 0x044fe40003f25270 */
[----:B------:R-:W-:Y:S02]  /*0330*/  PRMT R19, R10, 0x8880, RZ ;  /* 0x000088800a137816 */ /* 0x000fe400000000ff */
[----:B------:R-:W-:-:S04]  /*0340*/  PRMT R18, R13, 0x8880, RZ ;  /* 0x000088800d127816 */ /* 0x000fc800000000ff */
[----:B------:R-:W-:-:S05]  /*0350*/  ISETP.GE.AND P0, PT, R19, R18, PT ;  /* 0x000000121300720c */ /* 0x000fca0003f06270 */
[----:B------:R-:W-:Y:S08]  /*0360*/  @P1 BRA `(.L_x_17) ;  /* 0x0000000000101947 */ /* 0x000ff00003800000 */
[----:B------:R-:W-:-:S05]  /*0370*/  VIADD R17, R17, 0x1 ;  /* 0x0000000111117836 */ /* 0x000fca0000000000 */
[----:B------:R-:W-:-:S13]  /*0380*/  ISETP.NE.AND P0, PT, R17, R16, PT ;  /* 0x000000101100720c */ /* 0x000fda0003f05270 */
[----:B------:R-:W-:Y:S05]  /*0390*/  @P0 BRA `(.L_x_18) ;  /* 0xfffffffc00c80947 */ /* 0x000fea000383ffff */
.L_x_16:
[----:B------:R-:W-:-:S13]  /*03a0*/  ISETP.GT.U32.AND P0, PT, R6, R15, PT ;  /* 0x0000000f0600720c */ /* 0x000fda0003f04070 */
.L_x_17:
[----:B------:R-:W-:Y:S05]  /*03b0*/  BSYNC.RECONVERGENT B0 ;  /* 0x0000000000007941 */ /* 0x000fea0003800200 */
.L_x_15:
[----:B------:R-:W0:Y:S01]  /*03c0*/  LDCU UR5, c[0x0][0x3a4] ;  /* 0x00007480ff0577ac */ /* 0x000e220008000800 */
[----:B------:R-:W-:Y:S01]  /*03d0*/  LOP3.LUT R0, RZ, R0, RZ, 0x33, !PT ;  /* 0x00000000ff007212 */ /* 0x000fe200078e33ff */
[----:B------:R-:W1:Y:S03]  /*03e0*/  LDCU.U8 UR4, c[0x0][0x3ac] ;  /* 0x00007580ff0477ac */ /* 0x000e660008000000 */
[----:B0-----:R-:W-:Y:S01]  /*03f0*/  SHF.R.U32.HI R0, RZ, UR5, R0 ;  /* 0x00000005ff007c19 */ /* 0x001fe20008011600 */
[----:B-1----:R-:W-:-:S03]  /*0400*/  UPRMT UR4, UR4, 0x8880, URZ ;  /* 0x0000888004047896 */ /* 0x002fc600080000ff */
[----:B------:R-:W-:-:S04]  /*0410*/  LOP3.LUT R0, R0, 0x1, RZ, 0xc0, !PT ;  /* 0x0000000100007812 */ /* 0x000fc800078ec0ff */
[----:B------:R-:W-:-:S13]  /*0420*/  ISETP.NE.XOR P0, PT, R0, UR4, P0 ;  /* 0x0000000400007c0c */ /* 0x000fda0008705a70 */
[----:B------:R-:W-:Y:S05]  /*0430*/  @!P0 EXIT ;  /* 0x000000000000894d */ /* 0x000fea0003800000 */
[----:B------:R-:W-:Y:S04]  /*0440*/  STG.E desc[UR6][R2.64], R9 ;  /* 0x0000000902007986 */ /* 0x000fe8000c101906 */
[----:B------:R-:W-:Y:S01]  /*0450*/  STG.E desc[UR6][R4.64], R7 ;  /* 0x0000000704007986 */ /* 0x000fe2000c101906 */
[----:B------:R-:W-:Y:S05]  /*0460*/  EXIT ;  /* 0x000000000000794d */ /* 0x000fea0003800000 */
.L_x_19:
        /* <DEDUP_REMOVED lines=9> */
.L_x_61:


//--------------------- .text.string_length_kernel --------------------------
	.section	.text.string_length_kernel,"ax",@progbits
	.align	128
        .global         string_length_kernel
        .type           string_length_kernel,@function
        .size           string_length_kernel,(.L_x_62 - string_length_kernel)
        .other          string_length_kernel,@"STO_CUDA_ENTRY STV_DEFAULT"
string_length_kernel:
.text.string_length_kernel:
        /* <DEDUP_REMOVED lines=8> */
[----:B------:R-:W0:Y:S01]  /*0080*/  LDCU UR6, c[0x0][0x39c] ;  /* 0x00007380ff0677ac */ /* 0x000e220008000800 */
[----:B------:R-:W-:Y:S01]  /*0090*/  IMAD.MOV.U32 R7, RZ, RZ, RZ ;  /* 0x000000ffff077224 */ /* 0x000fe200078e00ff */
[----:B------:R-:W1:Y:S01]  /*00a0*/  LDCU.64 UR4, c[0x0][0x358] ;  /* 0x00006b00ff0477ac */ /* 0x000e620008000a00 */
[----:B0-----:R-:W-:-:S09]  /*00b0*/  UISETP.NE.AND UP0, UPT, UR6, URZ, UPT ;  /* 0x000000ff0600728c */ /* 0x001fd2000bf05270 */
[----:B-1----:R-:W-:Y:S05]  /*00c0*/  BRA.U !UP0, `(.L_x_20) ;  /* 0x00000001084c7547 */ /* 0x002fea000b800000 */
[----:B------:R-:W0:Y:S01]  /*00d0*/  LDC.64 R2, c[0x0][0x388] ;  /* 0x0000e200ff027b82 */ /* 0x000e220000000a00 */
[----:B------:R-:W1:Y:S01]  /*00e0*/  LDCU UR8, c[0x0][0x39c] ;  /* 0x00007380ff0877ac */ /* 0x000e620008000800 */
[----:B------:R-:W2:Y:S01]  /*00f0*/  LDCU UR9, c[0x0][0x39c] ;  /* 0x00007380ff0977ac */ /* 0x000ea20008000800 */
[----:B------:R-:W3:Y:S01]  /*0100*/  LDCU.64 UR6, c[0x0][0x380] ;  /* 0x00007000ff0677ac */ /* 0x000ee20008000a00 */
[----:B0-----:R-:W-:-:S05]  /*0110*/  IMAD.WIDE.U32 R2, R5, 0x4, R2 ;  /* 0x0000000405027825 */ /* 0x001fca00078e0002 */
[----:B------:R0:W5:Y:S01]  /*0120*/  LDG.E R0, desc[UR4][R2.64] ;  /* 0x0000000402007981 */ /* 0x000162000c1e1900 */
[----:B------:R-:W-:Y:S01]  /*0130*/  BSSY.RECONVERGENT B0, `(.L_x_20) ;  /* 0x000000c000007945 */ /* 0x000fe20003800200 */
[----:B-123--:R-:W-:-:S07]  /*0140*/  IMAD.MOV.U32 R7, RZ, RZ, RZ ;  /* 0x000000ffff077224 */ /* 0x00efce00078e00ff */
.L_x_22:
[----:B0----5:R-:W-:-:S04]  /*0150*/  IADD3 R2, PT, PT, R0, R7, RZ ;  /* 0x0000000700027210 */ /* 0x021fc80007ffe0ff */
[----:B------:R-:W-:-:S05]  /*0160*/  IADD3 R2, P0, PT, R2, UR6, RZ ;  /* 0x0000000602027c10 */ /* 0x000fca000ff1e0ff */
[----:B------:R-:W-:-:S05]  /*0170*/  IMAD.X R3, RZ, RZ, UR7, P0 ;  /* 0x00000007ff037e24 */ /* 0x000fca00080e06ff */
[----:B------:R-:W2:Y:S02]  /*0180*/  LDG.E.U8 R2, desc[UR4][R2.64] ;  /* 0x0000000402027981 */ /* 0x000ea4000c1e1100 */
[----:B--2---:R-:W-:-:S13]  /*0190*/  ISETP.NE.AND P0, PT, R2, RZ, PT ;  /* 0x000000ff0200720c */ /* 0x004fda0003f05270 */
[----:B------:R-:W-:Y:S05]  /*01a0*/  @!P0 BRA `(.L_x_21) ;  /* 0x0000000000108947 */ /* 0x000fea0003800000 */
[----:B------:R-:W-:-:S04]  /*01b0*/  IADD3 R7, PT, PT, R7, 0x1, RZ ;  /* 0x0000000107077810 */ /* 0x000fc80007ffe0ff */
[----:B------:R-:W-:-:S13]  /*01c0*/  ISETP.NE.AND P0, PT, R7, UR9, PT ;  /* 0x0000000907007c0c */ /* 0x000fda000bf05270 */
[----:B------:R-:W-:Y:S05]  /*01d0*/  @P0 BRA `(.L_x_22) ;  /* 0xfffffffc00dc0947 */ /* 0x000fea000383ffff */
[----:B------:R-:W-:-:S07]  /*01e0*/  MOV R7, UR8 ;  /* 0x0000000800077c02 */ /* 0x000fce0008000f00 */
.L_x_21:
[----:B------:R-:W-:Y:S05]  /*01f0*/  BSYNC.RECONVERGENT B0 ;  /* 0x0000000000007941 */ /* 0x000fea0003800200 */
.L_x_20:
[----:B------:R-:W0:Y:S02]  /*0200*/  LDC.64 R2, c[0x0][0x390] ;  /* 0x0000e400ff027b82 */ /* 0x000e240000000a00 */
[----:B0-----:R-:W-:-:S05]  /*0210*/  IMAD.WIDE.U32 R2, R5, 0x4, R2 ;  /* 0x0000000405027825 */ /* 0x001fca00078e0002 */
[----:B------:R-:W-:Y:S01]  /*0220*/  STG.E desc[UR4][R2.64], R7 ;  /* 0x0000000702007986 */ /* 0x000fe2000c101904 */
[----:B------:R-:W-:Y:S05]  /*0230*/  EXIT ;  /* 0x000000000000794d */ /* 0x000fea0003800000 */
.L_x_23:
        /* <DEDUP_REMOVED lines=12> */
.L_x_62:


//--------------------- .text.string_replace_kernel --------------------------
	.section	.text.string_replace_kernel,"ax",@progbits
	.align	128
        .global         string_replace_kernel
        .type           string_replace_kernel,@function
        .size           string_replace_kernel,(.L_x_63 - string_replace_kernel)
        .other          string_replace_kernel,@"STO_CUDA_ENTRY STV_DEFAULT"
string_replace_kernel:
.text.string_replace_kernel:
[----:B------:R-:W-:Y:S01]  /*0000*/  LDC R1, c[0x0][0x37c] ;  /* 0x0000df00ff017b82 */ /* 0x000fe20000000800 */
[----:B------:R-:W0:Y:S01]  /*0010*/  S2R R0, SR_CTAID.X ;  /* 0x0000000000007919 */ /* 0x000e220000002500 */
[----:B------:R-:W0:Y:S02]  /*0020*/  LDCU UR4, c[0x0][0x3c4] ;  /* 0x00007880ff0477ac */ /* 0x000e240008000800 */
[----:B0-----:R-:W-:-:S13]  /*0030*/  ISETP.GE.U32.AND P0, PT, R0, UR4, PT ;  /* 0x0000000400007c0c */ /* 0x001fda000bf06070 */
[----:B------:R-:W-:Y:S05]  /*0040*/  @P0 EXIT ;  /* 0x000000000000094d */ /* 0x000fea0003800000 */
[----:B------:R-:W0:Y:S01]  /*0050*/  LDC.64 R4, c[0x0][0x398] ;  /* 0x0000e600ff047b82 */ /* 0x000e220000000a00 */
[----:B------:R-:W1:Y:S07]  /*0060*/  LDCU.64 UR12, c[0x0][0x358] ;  /* 0x00006b00ff0c77ac */ /* 0x000e6e0008000a00 */
[----:B------:R-:W2:Y:S01]  /*0070*/  LDC.64 R6, c[0x0][0x390] ;  /* 0x0000e400ff067b82 */ /* 0x000ea20000000a00 */
[----:B0-----:R-:W-:-:S05]  /*0080*/  IMAD.WIDE.U32 R4, R0, 0x4, R4 ;  /* 0x0000000400047825 */ /* 0x001fca00078e0004 */
[----:B-1----:R-:W3:Y:S01]  /*0090*/  LDG.E R2, desc[UR12][R4.64] ;  /* 0x0000000c04027981 */ /* 0x002ee2000c1e1900 */
[----:B------:R-:W-:Y:S01]  /*00a0*/  IMAD.MOV.U32 R3, RZ, RZ, RZ ;  /* 0x000000ffff037224 */ /* 0x000fe200078e00ff */
[----:B---3--:R-:W-:-:S13]  /*00b0*/  ISETP.NE.AND P0, PT, R2, RZ, PT ;  /* 0x000000ff0200720c */ /* 0x008fda0003f05270 */
[----:B--2---:R-:W-:Y:S05]  /*00c0*/  @!P0 BRA `(.L_x_24) ;  /* 0x0000002400008947 */ /* 0x004fea0003800000 */
[----:B------:R-:W-:Y:S01]  /*00d0*/  IMAD.WIDE.U32 R4, R0, 0x4, R6 ;  /* 0x0000000400047825 */ /* 0x000fe200078e0006 */
[----:B------:R-:W0:Y:S05]  /*00e0*/  LDCU UR4, c[0x0][0x3b0] ;  /* 0x00007600ff0477ac */ /* 0x000e2a0008000800 */
[----:B------:R1:W5:Y:S01]  /*00f0*/  LDG.E R4, desc[UR12][R4.64] ;  /* 0x0000000c04047981 */ /* 0x000362000c1e1900 */
[----:B0-----:R-:W-:-:S09]  /*0100*/  UISETP.NE.AND UP0, UPT, UR4, URZ, UPT ;  /* 0x000000ff0400728c */ /* 0x001fd2000bf05270 */
[----:B-1----:R-:W-:Y:S05]  /*0110*/  BRA.U UP0, `(.L_x_25) ;  /* 0x0000001100047547 */ /* 0x002fea000b800000 */
[----:B------:R-:W0:Y:S02]  /*0120*/  LDCU UR8, c[0x0][0x3c0] ;  /* 0x00007800ff0877ac */ /* 0x000e240008000800 */
[----:B0-----:R-:W-:-:S09]  /*0130*/  UISETP.NE.AND UP0, UPT, UR8, URZ, UPT ;  /* 0x000000ff0800728c */ /* 0x001fd2000bf05270 */
[----:B------:R-:W-:Y:S05]  /*0140*/  BRA.U UP0, `(.L_x_26) ;  /* 0x0000000100507547 */ /* 0x000fea000b800000 */
[----:B------:R-:W-:Y:S02]  /*0150*/  IMAD.MOV.U32 R3, RZ, RZ, RZ ;  /* 0x000000ffff037224 */ /* 0x000fe400078e00ff */
[----:B------:R-:W-:-:S07]  /*0160*/  IMAD.MOV.U32 R5, RZ, RZ, RZ ;  /* 0x000000ffff057224 */ /* 0x000fce00078e00ff */
.L_x_27:
[----:B------:R-:W0:Y:S01]  /*0170*/  LDC.64 R8, c[0x0][0x380] ;  /* 0x0000e000ff087b82 */ /* 0x000e220000000a00 */
[----:B------:R-:W-:-:S07]  /*0180*/  ISETP.GT.U32.AND P0, PT, R5, R2, PT ;  /* 0x000000020500720c */ /* 0x000fce0003f04070 */
[----:B------:R-:W1:Y:S06]  /*0190*/  LDC.64 R10, c[0x0][0x388] ;  /* 0x0000e200ff0a7b82 */ /* 0x000e6c0000000a00 */
[----:B-----5:R-:W-:-:S04]  /*01a0*/  @P0 IADD3 R7, PT, PT, R4, R5, RZ ;  /* 0x0000000504070210 */ /* 0x020fc80007ffe0ff */
[----:B0-----:R-:W-:-:S05]  /*01b0*/  @P0 IADD3 R6, P1, PT, R7, R8, RZ ;  /* 0x0000000807060210 */ /* 0x001fca0007f3e0ff */
[----:B------:R-:W-:-:S06]  /*01c0*/  @P0 IMAD.X R7, RZ, RZ, R9, P1 ;  /* 0x000000ffff070224 */ /* 0x000fcc00008e0609 */
[----:B------:R-:W2:Y:S01]  /*01d0*/  @P0 LDG.E.U8 R7, desc[UR12][R6.64] ;  /* 0x0000000c06070981 */ /* 0x000ea2000c1e1100 */
[----:B------:R-:W-:-:S05]  /*01e0*/  @P0 IMAD.IADD R9, R4, 0x1, R3 ;  /* 0x0000000104090824 */ /* 0x000fca00078e0203 */
[----:B-1----:R-:W-:Y:S01]  /*01f0*/  @P0 IADD3 R8, P1, PT, R9, R10, RZ ;  /* 0x0000000a09080210 */ /* 0x002fe20007f3e0ff */
[----:B------:R-:W-:-:S04]  /*0200*/  HFMA2 R10, -RZ, RZ, 0, 0 ;  /* 0x00000000ff0a7431 */ /* 0x000fc800000001ff */
[----:B------:R-:W-:Y:S02]  /*0210*/  @P0 IMAD.X R9, RZ, RZ, R11, P1 ;  /* 0x000000ffff090224 */ /* 0x000fe400008e060b */
[----:B------:R-:W-:-:S04]  /*0220*/  @P0 IMAD.MOV.U32 R10, RZ, RZ, 0x1 ;  /* 0x00000001ff0a0424 */ /* 0x000fc800078e00ff */
[C---:B------:R-:W-:Y:S02]  /*0230*/  IMAD.IADD R5, R10.reuse, 0x1, R5 ;  /* 0x000000010a057824 */ /* 0x040fe400078e0205 */
[----:B------:R-:W-:Y:S01]  /*0240*/  IMAD.IADD R3, R10, 0x1, R3 ;  /* 0x000000010a037824 */ /* 0x000fe200078e0203 */
[----:B--2---:R0:W-:Y:S02]  /*0250*/  @P0 STG.E.U8 desc[UR12][R8.64], R7 ;  /* 0x0000000708000986 */ /* 0x0041e4000c10110c */
[----:B------:R-:W-:-:S13]  /*0260*/  ISETP.GE.U32.AND P0, PT, R5, R2, PT ;  /* 0x000000020500720c */ /* 0x000fda0003f06070 */
[----:B0-----:R-:W-:Y:S05]  /*0270*/  @!P0 BRA `(.L_x_27) ;  /* 0xfffffffc00bc8947 */ /* 0x001fea000383ffff */
[----:B------:R-:W-:Y:S05]  /*0280*/  BRA `(.L_x_24) ;  /* 0x0000002000907947 */ /* 0x000fea0003800000 */
.L_x_26:
[----:B------:R-:W-:Y:S01]  /*0290*/  ULOP3.LUT UR14, UR8, 0xf, URZ, 0xc0, !UPT ;  /* 0x0000000f080e7892 */ /* 0x000fe2000f8ec0ff */
[----:B------:R-:W-:Y:S01]  /*02a0*/  MOV R3, RZ ;  /* 0x000000ff00037202 */ /* 0x000fe20000000f00 */
[----:B------:R-:W-:Y:S02]  /*02b0*/  ULOP3.LUT UR15, UR8, 0x7, URZ, 0xc0, !UPT ;  /* 0x00000007080f7892 */ /* 0x000fe4000f8ec0ff */
[----:B------:R-:W-:Y:S02]  /*02c0*/  UIADD3 UR4, UPT, UPT, UR14, -0x1, URZ ;  /* 0xffffffff0e047890 */ /* 0x000fe4000fffe0ff */
[----:B------:R-:W-:Y:S02]  /*02d0*/  UIADD3 UR5, UPT, UPT, UR15, -0x1, URZ ;  /* 0xffffffff0f057890 */ /* 0x000fe4000fffe0ff */
[----:B------:R-:W-:Y:S02]  /*02e0*/  ULOP3.LUT UR7, UR8, 0xfffffff0, URZ, 0xc0, !UPT ;  /* 0xfffffff008077892 */ /* 0x000fe4000f8ec0ff */
[----:B------:R-:W-:-:S02]  /*02f0*/  UISETP.GE.U32.AND UP0, UPT, UR4, 0x7, UPT ;  /* 0x000000070400788c */ /* 0x000fc4000bf06070 */
[----:B------:R-:W-:Y:S02]  /*0300*/  ULOP3.LUT UR8, UR8, 0x3, URZ, 0xc0, !UPT ;  /* 0x0000000308087892 */ /* 0x000fe4000f8ec0ff */
[----:B------:R-:W-:Y:S01]  /*0310*/  UISETP.GE.U32.AND UP1, UPT, UR5, 0x3, UPT ;  /* 0x000000030500788c */ /* 0x000fe2000bf26070 */
[----:B------:R-:W-:-:S10]  /*0320*/  UMOV UR4, URZ ;  /* 0x000000ff00047c82 */ /* 0x000fd40008000000 */
.L_x_34:
[----:B------:R-:W-:-:S13]  /*0330*/  ISETP.LT.U32.AND P0, PT, R2, UR4, PT ;  /* 0x0000000402007c0c */ /* 0x000fda000bf01070 */
[----:B-1234-:R-:W-:Y:S05]  /*0340*/  @P0 BRA `(.L_x_28) ;  /* 0x0000000c00380947 */ /* 0x01efea0003800000 */
[----:B------:R-:W0:Y:S01]  /*0350*/  LDCU UR5, c[0x0][0x3c0] ;  /* 0x00007800ff0577ac */ /* 0x000e220008000800 */
[----:B-----5:R-:W-:Y:S01]  /*0360*/  IMAD.IADD R5, R4, 0x1, R3 ;  /* 0x0000000104057824 */ /* 0x020fe200078e0203 */
[----:B------:R-:W-:Y:S01]  /*0370*/  UMOV UR6, URZ ;  /* 0x000000ff00067c82 */ /* 0x000fe20008000000 */
[----:B0-----:R-:W-:-:S09]  /*0380*/  UISETP.GE.U32.AND UP2, UPT, UR5, 0x10, UPT ;  /* 0x000000100500788c */ /* 0x001fd2000bf46070 */
[----:B------:R-:W-:Y:S05]  /*0390*/  BRA.U !UP2, `(.L_x_29) ;  /* 0x000000050a6c7547 */ /* 0x000fea000b800000 */
[----:B------:R-:W0:Y:S01]  /*03a0*/  LDCU.64 UR10, c[0x0][0x3b8] ;  /* 0x00007700ff0a77ac */ /* 0x000e220008000a00 */
[----:B------:R-:W1:Y:S01]  /*03b0*/  LDCU.64 UR16, c[0x0][0x388] ;  /* 0x00007100ff1077ac */ /* 0x000e620008000a00 */
[----:B------:R-:W-:-:S05]  /*03c0*/  UMOV UR5, URZ ;  /* 0x000000ff00057c82 */ /* 0x000fca0008000000 */
.L_x_30:
[----:B0-----:R-:W-:-:S04]  /*03d0*/  UIADD3 UR6, UP2, UPT, UR5, UR10, URZ ;  /* 0x0000000a05067290 */ /* 0x001fc8000ff5e0ff */
[----:B------:R-:W-:Y:S02]  /*03e0*/  UIADD3.X UR9, UPT, UPT, URZ, UR11, URZ, UP2, !UPT ;  /* 0x0000000bff097290 */ /* 0x000fe400097fe4ff */
[----:B------:R-:W-:-:S04]  /*03f0*/  IMAD.U32 R6, RZ, RZ, UR6 ;  /* 0x00000006ff067e24 */ /* 0x000fc8000f8e00ff */
[----:B------:R-:W-:-:S05]  /*0400*/  IMAD.U32 R7, RZ, RZ, UR9 ;  /* 0x00000009ff077e24 */ /* 0x000fca000f8e00ff */
[----:B--2---:R-:W2:Y:S01]  /*0410*/  LDG.E.U8 R9, desc[UR12][R6.64] ;  /* 0x0000000c06097981 */ /* 0x004ea2000c1e1100 */
[----:B------:R-:W-:-:S04]  /*0420*/  IADD3 R8, PT, PT, R5, UR5, RZ ;  /* 0x0000000505087c10 */ /* 0x000fc8000fffe0ff */
[----:B-1----:R-:W-:-:S05]  /*0430*/  IADD3 R10, P0, PT, R8, UR16, RZ ;  /* 0x00000010080a7c10 */ /* 0x002fca000ff1e0ff */
[----:B------:R-:W-:Y:S02]  /*0440*/  IMAD.X R11, RZ, RZ, UR17, P0 ;  /* 0x00000011ff0b7e24 */ /* 0x000fe400080e06ff */
[----:B------:R-:W-:-:S03]  /*0450*/  VIADD R12, R8, 0x1 ;  /* 0x00000001080c7836 */ /* 0x000fc60000000000 */
[----:B--2---:R0:W-:Y:S04]  /*0460*/  STG.E.U8 desc[UR12][R10.64], R9 ;  /* 0x000000090a007986 */ /* 0x0041e8000c10110c */
[----:B------:R-:W2:Y:S01]  /*0470*/  LDG.E.U8 R17, desc[UR12][R6.64+0x1] ;  /* 0x0000010c06117981 */ /* 0x000ea2000c1e1100 */
[----:B------:R-:W-:-:S05]  /*0480*/  IADD3 R12, P0, PT, R12, UR16, RZ ;  /* 0x000000100c0c7c10 */ /* 0x000fca000ff1e0ff */
[----:B------:R-:W-:Y:S01]  /*0490*/  IMAD.X R13, RZ, RZ, UR17, P0 ;  /* 0x00000011ff0d7e24 */ /* 0x000fe200080e06ff */
[----:B------:R-:W-:-:S04]  /*04a0*/  IADD3 R14, PT, PT, R8, 0x2, RZ ;  /* 0x00000002080e7810 */ /* 0x000fc80007ffe0ff */
[----:B--2---:R1:W-:Y:S04]  /*04b0*/  STG.E.U8 desc[UR12][R12.64], R17 ;  /* 0x000000110c007986 */ /* 0x0043e8000c10110c */
[----:B------:R-:W2:Y:S01]  /*04c0*/  LDG.E.U8 R19, desc[UR12][R6.64+0x2] ;  /* 0x0000020c06137981 */ /* 0x000ea2000c1e1100 */
[----:B------:R-:W-:-:S05]  /*04d0*/  IADD3 R14, P0, PT, R14, UR16, RZ ;  /* 0x000000100e0e7c10 */ /* 0x000fca000ff1e0ff */
[----:B------:R-:W-:Y:S02]  /*04e0*/  IMAD.X R15, RZ, RZ, UR17, P0 ;  /* 0x00000011ff0f7e24 */ /* 0x000fe400080e06ff */
[----:B0-----:R-:W-:-:S03]  /*04f0*/  VIADD R10, R8, 0x3 ;  /* 0x00000003080a7836 */ /* 0x001fc60000000000 */
[----:B--2---:R0:W-:Y:S04]  /*0500*/  STG.E.U8 desc[UR12][R14.64], R19 ;  /* 0x000000130e007986 */ /* 0x0041e8000c10110c */
[----:B------:R-:W2:Y:S01]  /*0510*/  LDG.E.U8 R9, desc[UR12][R6.64+0x3] ;  /* 0x0000030c06097981 */ /* 0x000ea2000c1e1100 */
[----:B------:R-:W-:-:S05]  /*0520*/  IADD3 R10, P0, PT, R10, UR16, RZ ;  /* 0x000000100a0a7c10 */ /* 0x000fca000ff1e0ff */
[----:B------:R-:W-:Y:S01]  /*0530*/  IMAD.X R11, RZ, RZ, UR17, P0 ;  /* 0x00000011ff0b7e24 */ /* 0x000fe200080e06ff */
[----:B-1----:R-:W-:-:S04]  /*0540*/  IADD3 R12, PT, PT, R8, 0x4, RZ ;  /* 0x00000004080c7810 */ /* 0x002fc80007ffe0ff */
        /* <DEDUP_REMOVED lines=51> */
[----:B------:R-:W3:Y:S01]  /*0880*/  LDG.E.U8 R19, desc[UR12][R6.64+0xe] ;  /* 0x00000e0c06137981 */ /* 0x000ee2000c1e1100 */
[----:B------:R-:W-:-:S05]  /*0890*/  IADD3 R14, P0, PT, R14, UR16, RZ ;  /* 0x000000100e0e7c10 */ /* 0x000fca000ff1e0ff */
[----:B------:R-:W-:Y:S02]  /*08a0*/  IMAD.X R15, RZ, RZ, UR17, P0 ;  /* 0x00000011ff0f7e24 */ /* 0x000fe400080e06ff */
[----:B------:R-:W-:-:S03]  /*08b0*/  VIADD R8, R8, 0xf ;  /* 0x0000000f08087836 */ /* 0x000fc60000000000 */
[----:B---3--:R2:W-:Y:S04]  /*08c0*/  STG.E.U8 desc[UR12][R14.64], R19 ;  /* 0x000000130e007986 */ /* 0x0085e8000c10110c */
[----:B0-----:R-:W3:Y:S01]  /*08d0*/  LDG.E.U8 R11, desc[UR12][R6.64+0xf] ;  /* 0x00000f0c060b7981 */ /* 0x001ee2000c1e1100 */
[----:B------:R-:W-:Y:S01]  /*08e0*/  IADD3 R8, P0, PT, R8, UR16, RZ ;  /* 0x0000001008087c10 */ /* 0x000fe2000ff1e0ff */
[----:B------:R-:W-:-:S04]  /*08f0*/  UIADD3 UR5, UPT, UPT, UR5, 0x10, URZ ;  /* 0x0000001005057890 */ /* 0x000fc8000fffe0ff */
[----:B------:R-:W-:Y:S01]  /*0900*/  IMAD.X R9, RZ, RZ, UR17, P0 ;  /* 0x00000011ff097e24 */ /* 0x000fe200080e06ff */
[----:B------:R-:W-:-:S04]  /*0910*/  UISETP.NE.AND UP2, UPT, UR5, UR7, UPT ;  /* 0x000000070500728c */ /* 0x000fc8000bf45270 */
[----:B---3--:R2:W-:Y:S05]  /*0920*/  STG.E.U8 desc[UR12][R8.64], R11 ;  /* 0x0000000b08007986 */ /* 0x0085ea000c10110c */
[----:B------:R-:W-:Y:S05]  /*0930*/  BRA.U UP2, `(.L_x_30) ;  /* 0xfffffff902a47547 */ /* 0x000fea000b83ffff */
[----:B------:R-:W-:-:S05]  /*0940*/  UMOV UR6, UR7 ;  /* 0x0000000700067c82 */ /* 0x000fca0008000000 */
.L_x_29:
[----:B--2---:R-:W0:Y:S01]  /*0950*/  LDC R8, c[0x0][0x3c0] ;  /* 0x0000f000ff087b82 */ /* 0x004e220000000800 */
[----:B------:R-:W-:Y:S01]  /*0960*/  UISETP.NE.AND UP2, UPT, UR14, URZ, UPT ;  /* 0x000000ff0e00728c */ /* 0x000fe2000bf45270 */
[----:B------:R-:W-:-:S08]  /*0970*/  UMOV UR5, URZ ;  /* 0x000000ff00057c82 */ /* 0x000fd00008000000 */
[----:B------:R-:W-:Y:S05]  /*0980*/  BRA.U !UP2, `(.L_x_31) ;  /* 0x000000050ad47547 */ /* 0x000fea000b800000 */
[----:B------:R-:W-:Y:S01]  /*0990*/  UISETP.NE.AND UP2, UPT, UR15, URZ, UPT ;  /* 0x000000ff0f00728c */ /* 0x000fe2000bf45270 */
[----:B------:R-:W-:Y:S10]  /*09a0*/  BRA.U !UP0, `(.L_x_32) ;  /* 0x0000000108bc7547 */ /* 0x000ff4000b800000 */
[----:B------:R-:W1:Y:S02]  /*09b0*/  LDCU.64 UR10, c[0x0][0x3b8] ;  /* 0x00007700ff0a77ac */ /* 0x000e640008000a00 */
[----:B-1----:R-:W-:-:S04]  /*09c0*/  UIADD3 UR9, UP3, UPT, UR6, UR10, URZ ;  /* 0x0000000a06097290 */ /* 0x002fc8000ff7e0ff */
[----:B------:R-:W-:Y:S02]  /*09d0*/  UIADD3.X UR10, UPT, UPT, URZ, UR11, URZ, UP3, !UPT ;  /* 0x0000000bff0a7290 */ /* 0x000fe40009ffe4ff */
[----:B------:R-:W-:-:S04]  /*09e0*/  MOV R6, UR9 ;  /* 0x0000000900067c02 */ /* 0x000fc80008000f00 */
[----:B------:R-:W-:-:S05]  /*09f0*/  IMAD.U32 R7, RZ, RZ, UR10 ;  /* 0x0000000aff077e24 */ /* 0x000fca000f8e00ff */
[----:B------:R-:W2:Y:S01]  /*0a00*/  LDG.E.U8 R17, desc[UR12][R6.64] ;  /* 0x0000000c06117981 */ /* 0x000ea2000c1e1100 */
[----:B------:R-:W1:Y:S01]  /*0a10*/  LDCU.64 UR10, c[0x0][0x388] ;  /* 0x00007100ff0a77ac */ /* 0x000e620008000a00 */
[----:B------:R-:W-:-:S05]  /*0a20*/  VIADD R9, R5, UR6 ;  /* 0x0000000605097c36 */ /* 0x000fca0008000000 */
[----:B-1----:R-:W-:-:S05]  /*0a30*/  IADD3 R10, P0, PT, R9, UR10, RZ ;  /* 0x0000000a090a7c10 */ /* 0x002fca000ff1e0ff */
[----:B------:R-:W-:-:S05]  /*0a40*/  IMAD.X R11, RZ, RZ, UR11, P0 ;  /* 0x0000000bff0b7e24 */ /* 0x000fca00080e06ff */
[----:B--2---:R1:W-:Y:S04]  /*0a50*/  STG.E.U8 desc[UR12][R10.64], R17 ;  /* 0x000000110a007986 */ /* 0x0043e8000c10110c */
[----:B------:R-:W2:Y:S01]  /*0a60*/  LDG.E.U8 R19, desc[UR12][R6.64+0x1] ;  /* 0x0000010c06137981 */ /* 0x000ea2000c1e1100 */
[----:B------:R-:W-:-:S04]  /*0a70*/  IADD3 R12, PT, PT, R9, 0x1, RZ ;  /* 0x00000001090c7810 */ /* 0x000fc80007ffe0ff */
[----:B------:R-:W-:-:S05]  /*0a80*/  IADD3 R12, P0, PT, R12, UR10, RZ ;  /* 0x0000000a0c0c7c10 */ /* 0x000fca000ff1e0ff */
[----:B------:R-:W-:Y:S02]  /*0a90*/  IMAD.X R13, RZ, RZ, UR11, P0 ;  /* 0x0000000bff0d7e24 */ /* 0x000fe400080e06ff */
[----:B------:R-:W-:-:S03]  /*0aa0*/  VIADD R14, R9, 0x2 ;  /* 0x00000002090e7836 */ /* 0x000fc60000000000 */
[----:B--2---:R2:W-:Y:S04]  /*0ab0*/  STG.E.U8 desc[UR12][R12.64], R19 ;  /* 0x000000130c007986 */ /* 0x0045e8000c10110c */
[----:B------:R-:W3:Y:S01]  /*0ac0*/  LDG.E.U8 R21, desc[UR12][R6.64+0x2] ;  /* 0x0000020c06157981 */ /* 0x000ee2000c1e1100 */
[----:B------:R-:W-:-:S05]  /*0ad0*/  IADD3 R14, P0, PT, R14, UR10, RZ ;  /* 0x0000000a0e0e7c10 */ /* 0x000fca000ff1e0ff */
[----:B------:R-:W-:Y:S01]  /*0ae0*/  IMAD.X R15, RZ, RZ, UR11, P0 ;  /* 0x0000000bff0f7e24 */ /* 0x000fe200080e06ff */
[----:B-1----:R-:W-:-:S04]  /*0af0*/  IADD3 R10, PT, PT, R9, 0x3, RZ ;  /* 0x00000003090a7810 */ /* 0x002fc80007ffe0ff */
[----:B---3--:R1:W-:Y:S04]  /*0b00*/  STG.E.U8 desc[UR12][R14.64], R21 ;  /* 0x000000150e007986 */ /* 0x0083e8000c10110c */
[----:B------:R-:W3:Y:S01]  /*0b10*/  LDG.E.U8 R17, desc[UR12][R6.64+0x3] ;  /* 0x0000030c06117981 */ /* 0x000ee2000c1e1100 */
[----:B------:R-:W-:-:S05]  /*0b20*/  IADD3 R10, P0, PT, R10, UR10, RZ ;  /* 0x0000000a0a0a7c10 */ /* 0x000fca000ff1e0ff */
[----:B------:R-:W-:Y:S02]  /*0b30*/  IMAD.X R11, RZ, RZ, UR11, P0 ;  /* 0x0000000bff0b7e24 */ /* 0x000fe400080e06ff */
[----:B--2---:R-:W-:-:S03]  /*0b40*/  VIADD R12, R9, 0x4 ;  /* 0x00000004090c7836 */ /* 0x004fc60000000000 */
[----:B---3--:R2:W-:Y:S04]  /*0b50*/  STG.E.U8 desc[UR12][R10.64], R17 ;  /* 0x000000110a007986 */ /* 0x0085e8000c10110c */
        /* <DEDUP_REMOVED lines=13> */
[----:B------:R-:W-:-:S04]  /*0c30*/  IADD3 R9, PT, PT, R9, 0x7, RZ ;  /* 0x0000000709097810 */ /* 0x000fc80007ffe0ff */
[----:B---3--:R2:W-:Y:S04]  /*0c40*/  STG.E.U8 desc[UR12][R10.64], R17 ;  /* 0x000000110a007986 */ /* 0x0085e8000c10110c */
[----:B-1----:R-:W3:Y:S01]  /*0c50*/  LDG.E.U8 R19, desc[UR12][R6.64+0x7] ;  /* 0x0000070c06137981 */ /* 0x002ee2000c1e1100 */
[----:B------:R-:W-:Y:S01]  /*0c60*/  IADD3 R12, P0, PT, R9, UR10, RZ ;  /* 0x0000000a090c7c10 */ /* 0x000fe2000ff1e0ff */
[----:B------:R-:W-:-:S04]  /*0c70*/  UIADD3 UR6, UPT, UPT, UR6, 0x8, URZ ;  /* 0x0000000806067890 */ /* 0x000fc8000fffe0ff */
[----:B------:R-:W-:-:S05]  /*0c80*/  IMAD.X R13, RZ, RZ, UR11, P0 ;  /* 0x0000000bff0d7e24 */ /* 0x000fca00080e06ff */
[----:B---3--:R2:W-:Y:S03]  /*0c90*/  STG.E.U8 desc[UR12][R12.64], R19 ;  /* 0x000000130c007986 */ /* 0x0085e6000c10110c */
.L_x_32:
[----:B------:R-:W-:Y:S05]  /*0ca0*/  BRA.U !UP2, `(.L_x_31) ;  /* 0x000000050a0c7547 */ /* 0x000fea000b800000 */
[----:B------:R-:W-:Y:S01]  /*0cb0*/  UISETP.NE.AND UP2, UPT, UR8, URZ, UPT ;  /* 0x000000ff0800728c */ /* 0x000fe2000bf45270 */
[----:B------:R-:W-:Y:S10]  /*0cc0*/  BRA.U !UP1, `(.L_x_33) ;  /* 0x00000001096c7547 */ /* 0x000ff4000b800000 */
[----:B------:R-:W1:Y:S02]  /*0cd0*/  LDCU.64 UR10, c[0x0][0x3b8] ;  /* 0x00007700ff0a77ac */ /* 0x000e640008000a00 */
[----:B-1----:R-:W-:-:S04]  /*0ce0*/  UIADD3 UR10, UP3, UPT, UR6, UR10, URZ ;  /* 0x0000000a060a7290 */ /* 0x002fc8000ff7e0ff */
[----:B------:R-:W-:Y:S02]  /*0cf0*/  UIADD3.X UR11, UPT, UPT, URZ, UR11, URZ, UP3, !UPT ;  /* 0x0000000bff0b7290 */ /* 0x000fe40009ffe4ff */
[----:B------:R-:W-:-:S04]  /*0d00*/  IMAD.U32 R6, RZ, RZ, UR10 ;  /* 0x0000000aff067e24 */ /* 0x000fc8000f8e00ff */
[----:B------:R-:W-:-:S05]  /*0d10*/  IMAD.U32 R7, RZ, RZ, UR11 ;  /* 0x0000000bff077e24 */ /* 0x000fca000f8e00ff */
[----:B------:R-:W3:Y:S01]  /*0d20*/  LDG.E.U8 R9, desc[UR12][R6.64] ;  /* 0x0000000c06097981 */ /* 0x000ee2000c1e1100 */
[----:B------:R-:W2:Y:S01]  /*0d30*/  LDCU.64 UR10, c[0x0][0x388] ;  /* 0x00007100ff0a77ac */ /* 0x000ea20008000a00 */
[----:B------:R-:W-:-:S04]  /*0d40*/  IADD3 R16, PT, PT, R5, UR6, RZ ;  /* 0x0000000605107c10 */ /* 0x000fc8000fffe0ff */
[----:B--2---:R-:W-:-:S05]  /*0d50*/  IADD3 R10, P0, PT, R16, UR10, RZ ;  /* 0x0000000a100a7c10 */ /* 0x004fca000ff1e0ff */
[----:B------:R-:W-:-:S05]  /*0d60*/  IMAD.X R11, RZ, RZ, UR11, P0 ;  /* 0x0000000bff0b7e24 */ /* 0x000fca00080e06ff */
[----:B---3--:R1:W-:Y:S04]  /*0d70*/  STG.E.U8 desc[UR12][R10.64], R9 ;  /* 0x000000090a007986 */ /* 0x0083e8000c10110c */
[----:B------:R-:W2:Y:S01]  /*0d80*/  LDG.E.U8 R17, desc[UR12][R6.64+0x1] ;  /* 0x0000010c06117981 */ /* 0x000ea2000c1e1100 */
[----:B------:R-:W-:-:S05]  /*0d90*/  VIADD R12, R16, 0x1 ;  /* 0x00000001100c7836 */ /* 0x000fca0000000000 */
[----:B------:R-:W-:-:S05]  /*0da0*/  IADD3 R12, P0, PT, R12, UR10, RZ ;  /* 0x0000000a0c0c7c10 */ /* 0x000fca000ff1e0ff */
[----:B------:R-:W-:Y:S01]  /*0db0*/  IMAD.X R13, RZ, RZ, UR11, P0 ;  /* 0x0000000bff0d7e24 */ /* 0x000fe200080e06ff */
[----:B------:R-:W-:-:S04]  /*0dc0*/  IADD3 R14, PT, PT, R16, 0x2, RZ ;  /* 0x00000002100e7810 */ /* 0x000fc80007ffe0ff */
[----:B--2---:R3:W-:Y:S04]  /*0dd0*/  STG.E.U8 desc[UR12][R12.64], R17 ;  /* 0x000000110c007986 */ /* 0x0047e8000c10110c */
[----:B------:R-:W2:Y:S01]  /*0de0*/  LDG.E.U8 R19, desc[UR12][R6.64+0x2] ;  /* 0x0000020c06137981 */ /* 0x000ea2000c1e1100 */
[----:B------:R-:W-:-:S05]  /*0df0*/  IADD3 R14, P0, PT, R14, UR10, RZ ;  /* 0x0000000a0e0e7c10 */ /* 0x000fca000ff1e0ff */
[----:B------:R-:W-:Y:S02]  /*0e00*/  IMAD.X R15, RZ, RZ, UR11, P0 ;  /* 0x0000000bff0f7e24 */ /* 0x000fe400080e06ff */
[----:B-1----:R-:W-:-:S03]  /*0e10*/  VIADD R10, R16, 0x3 ;  /* 0x00000003100a7836 */ /* 0x002fc60000000000 */
[----:B--2---:R3:W-:Y:S04]  /*0e20*/  STG.E.U8 desc[UR12][R14.64], R19 ;  /* 0x000000130e007986 */ /* 0x0047e8000c10110c */
[----:B------:R-:W2:Y:S01]  /*0e30*/  LDG.E.U8 R9, desc[UR12][R6.64+0x3] ;  /* 0x0000030c06097981 */ /* 0x000ea2000c1e1100 */
[----:B------:R-:W-:Y:S01]  /*0e40*/  IADD3 R10, P0, PT, R10, UR10, RZ ;  /* 0x0000000a0a0a7c10 */ /* 0x000fe2000ff1e0ff */
[----:B------:R-:W-:-:S04]  /*0e50*/  UIADD3 UR6, UPT, UPT, UR6, 0x4, URZ ;  /* 0x0000000406067890 */ /* 0x000fc8000fffe0ff */
[----:B------:R-:W-:-:S05]  /*0e60*/  IMAD.X R11, RZ, RZ, UR11, P0 ;  /* 0x0000000bff0b7e24 */ /* 0x000fca00080e06ff */
[----:B--2---:R3:W-:Y:S03]  /*0e70*/  STG.E.U8 desc[UR12][R10.64], R9 ;  /* 0x000000090a007986 */ /* 0x0047e6000c10110c */
.L_x_33:
[----:B------:R-:W-:Y:S05]  /*0e80*/  BRA.U !UP2, `(.L_x_31) ;  /* 0x000000010a947547 */ /* 0x000fea000b800000 */
[----:B------:R-:W1:Y:S02]  /*0e90*/  LDCU.64 UR10, c[0x0][0x3b8] ;  /* 0x00007700ff0a77ac */ /* 0x000e640008000a00 */
[----:B-1----:R-:W-:-:S04]  /*0ea0*/  UIADD3 UR9, UP2, UPT, UR6, UR10, URZ ;  /* 0x0000000a06097290 */ /* 0x002fc8000ff5e0ff */
[----:B------:R-:W-:Y:S02]  /*0eb0*/  UIADD3.X UR10, UPT, UPT, URZ, UR11, URZ, UP2, !UPT ;  /* 0x0000000bff0a7290 */ /* 0x000fe400097fe4ff */
[----:B--23--:R-:W-:-:S04]  /*0ec0*/  MOV R10, UR9 ;  /* 0x00000009000a7c02 */ /* 0x00cfc80008000f00 */
[----:B------:R-:W-:-:S05]  /*0ed0*/  IMAD.U32 R11, RZ, RZ, UR10 ;  /* 0x0000000aff0b7e24 */ /* 0x000fca000f8e00ff */
[----:B------:R-:W2:Y:S01]  /*0ee0*/  LDG.E.U8 R9, desc[UR12][R10.64] ;  /* 0x0000000c0a097981 */ /* 0x000ea2000c1e1100 */
[----:B------:R-:W1:Y:S01]  /*0ef0*/  LDCU.64 UR10, c[0x0][0x388] ;  /* 0x00007100ff0a77ac */ /* 0x000e620008000a00 */
[----:B------:R-:W-:Y:S01]  /*0f00*/  VIADD R12, R5, UR6 ;  /* 0x00000006050c7c36 */ /* 0x000fe20008000000 */
[----:B------:R-:W-:-:S04]  /*0f10*/  UISETP.NE.AND UP2, UPT, UR8, 0x1, UPT ;  /* 0x000000010800788c */ /* 0x000fc8000bf45270 */
[----:B-1----:R-:W-:-:S05]  /*0f20*/  IADD3 R6, P0, PT, R12, UR10, RZ ;  /* 0x0000000a0c067c10 */ /* 0x002fca000ff1e0ff */
[----:B------:R-:W-:-:S05]  /*0f30*/  IMAD.X R7, RZ, RZ, UR11, P0 ;  /* 0x0000000bff077e24 */ /* 0x000fca00080e06ff */
[----:B--2---:R1:W-:Y:S01]  /*0f40*/  STG.E.U8 desc[UR12][R6.64], R9 ;  /* 0x0000000906007986 */ /* 0x0043e2000c10110c */
[----:B------:R-:W-:Y:S05]  /*0f50*/  BRA.U !UP2, `(.L_x_31) ;  /* 0x000000010a607547 */ /* 0x000fea000b800000 */
[----:B------:R-:W2:Y:S01]  /*0f60*/  LDG.E.U8 R5, desc[UR12][R10.64+0x1] ;  /* 0x0000010c0a057981 */ /* 0x000ea2000c1e1100 */
[----:B-1----:R-:W-:Y:S01]  /*0f70*/  IADD3 R6, PT, PT, R12, 0x1, RZ ;  /* 0x000000010c067810 */ /* 0x002fe20007ffe0ff */
[----:B------:R-:W-:-:S03]  /*0f80*/  UISETP.NE.AND UP2, UPT, UR8, 0x2, UPT ;  /* 0x000000020800788c */ /* 0x000fc6000bf45270 */
[----:B------:R-:W-:-:S05]  /*0f90*/  IADD3 R6, P0, PT, R6, UR10, RZ ;  /* 0x0000000a06067c10 */ /* 0x000fca000ff1e0ff */
[----:B------:R-:W-:-:S05]  /*0fa0*/  IMAD.X R7, RZ, RZ, UR11, P0 ;  /* 0x0000000bff077e24 */ /* 0x000fca00080e06ff */
[----:B--2---:R4:W-:Y:S01]  /*0fb0*/  STG.E.U8 desc[UR12][R6.64], R5 ;  /* 0x0000000506007986 */ /* 0x0049e2000c10110c */
[----:B------:R-:W-:Y:S05]  /*0fc0*/  BRA.U !UP2, `(.L_x_31) ;  /* 0x000000010a447547 */ /* 0x000fea000b800000 */
[----:B------:R-:W2:Y:S01]  /*0fd0*/  LDG.E.U8 R11, desc[UR12][R10.64+0x2] ;  /* 0x0000020c0a0b7981 */ /* 0x000ea2000c1e1100 */
[----:B----4-:R-:W-:-:S05]  /*0fe0*/  VIADD R6, R12, 0x2 ;  /* 0x000000020c067836 */ /* 0x010fca0000000000 */
[----:B------:R-:W-:-:S05]  /*0ff0*/  IADD3 R6, P0, PT, R6, UR10, RZ ;  /* 0x0000000a06067c10 */ /* 0x000fca000ff1e0ff */
[----:B------:R-:W-:-:S05]  /*1000*/  IMAD.X R7, RZ, RZ, UR11, P0 ;  /* 0x0000000bff077e24 */ /* 0x000fca00080e06ff */
[----:B--2---:R1:W-:Y:S01]  /*1010*/  STG.E.U8 desc[UR12][R6.64], R11 ;  /* 0x0000000b06007986 */ /* 0x0043e2000c10110c */
[----:B------:R-:W-:Y:S05]  /*1020*/  BRA `(.L_x_31) ;  /* 0x00000000002c7947 */ /* 0x000fea0003800000 */
.L_x_28:
[----:B------:R-:W0:Y:S01]  /*1030*/  LDCU.128 UR16, c[0x0][0x380] ;  /* 0x00007000ff1077ac */ /* 0x000e220008000c00 */
[----:B-----5:R-:W-:-:S04]  /*1040*/  IADD3 R6, PT, PT, R4, UR4, RZ ;  /* 0x0000000404067c10 */ /* 0x020fc8000fffe0ff */
[----:B0-----:R-:W-:-:S05]  /*1050*/  IADD3 R6, P0, PT, R6, UR16, RZ ;  /* 0x0000001006067c10 */ /* 0x001fca000ff1e0ff */
[----:B------:R-:W-:-:S06]  /*1060*/  IMAD.X R7, RZ, RZ, UR17, P0 ;  /* 0x00000011ff077e24 */ /* 0x000fcc00080e06ff */
[----:B------:R-:W2:Y:S01]  /*1070*/  LDG.E.U8 R7, desc[UR12][R6.64] ;  /* 0x0000000c06077981 */ /* 0x000ea2000c1e1100 */
[----:B------:R-:W-:Y:S01]  /*1080*/  IMAD.IADD R8, R4, 0x1, R3 ;  /* 0x0000000104087824 */ /* 0x000fe200078e0203 */
[----:B------:R-:W-:-:S04]  /*1090*/  UMOV UR5, 0x1 ;  /* 0x0000000100057882 */ /* 0x000fc80000000000 */
[----:B------:R-:W-:-:S05]  /*10a0*/  IADD3 R8, P0, PT, R8, UR18, RZ ;  /* 0x0000001208087c10 */ /* 0x000fca000ff1e0ff */
[----:B------:R-:W-:-:S05]  /*10b0*/  IMAD.X R9, RZ, RZ, UR19, P0 ;  /* 0x00000013ff097e24 */ /* 0x000fca00080e06ff */
[----:B--2---:R0:W-:Y:S02]  /*10c0*/  STG.E.U8 desc[UR12][R8.64], R7 ;  /* 0x0000000708007986 */ /* 0x0041e4000c10110c */
[----:B0-----:R-:W-:-:S07]  /*10d0*/  HFMA2 R8, -RZ, RZ, 0, 5.9604644775390625e-08 ;  /* 0x00000001ff087431 */ /* 0x001fce00000001ff */
.L_x_31:
[----:B------:R-:W-:Y:S01]  /*10e0*/  UIADD3 UR4, UPT, UPT, UR5, UR4, URZ ;  /* 0x0000000405047290 */ /* 0x000fe2000fffe0ff */
[----:B0-----:R-:W-:-:S05]  /*10f0*/  IMAD.IADD R3, R8, 0x1, R3 ;  /* 0x0000000108037824 */ /* 0x001fca00078e0203 */
[----:B------:R-:W-:-:S13]  /*1100*/  ISETP.LE.U32.AND P0, PT, R2, UR4, PT ;  /* 0x0000000402007c0c */ /* 0x000fda000bf03070 */
[----:B------:R-:W-:Y:S05]  /*1110*/  @!P0 BRA `(.L_x_34) ;  /* 0xfffffff000848947 */ /* 0x000fea000383ffff */
[----:B------:R-:W-:Y:S05]  /*1120*/  BRA `(.L_x_24) ;  /* 0x0000001000e87947 */ /* 0x000fea0003800000 */
.L_x_25:
[----:B------:R-:W0:Y:S02]  /*1130*/  LDCU UR4, c[0x0][0x3c0] ;  /* 0x00007800ff0477ac */ /* 0x000e240008000800 */
[----:B0-----:R-:W-:-:S09]  /*1140*/  UISETP.NE.AND UP0, UPT, UR4, URZ, UPT ;  /* 0x000000ff0400728c */ /* 0x001fd2000bf05270 */
[----:B------:R-:W-:Y:S05]  /*1150*/  BRA.U UP0, `(.L_x_35) ;  /* 0x0000000100cc7547 */ /* 0x000fea000b800000 */
[----:B------:R-:W-:Y:S01]  /*1160*/  IMAD.MOV.U32 R3, RZ, RZ, RZ ;  /* 0x000000ffff037224 */ /* 0x000fe200078e00ff */
[----:B------:R-:W-:-:S06]  /*1170*/  UMOV UR4, URZ ;  /* 0x000000ff00047c82 */ /* 0x000fcc0008000000 */
.L_x_39:
[----:B0-----:R-:W0:Y:S02]  /*1180*/  LDCU UR5, c[0x0][0x3b0] ;  /* 0x00007600ff0577ac */ /* 0x001e240008000800 */
[----:B0-----:R-:W-:-:S06]  /*1190*/  UIADD3 UR5, UPT, UPT, UR4, UR5, URZ ;  /* 0x0000000504057290 */ /* 0x001fcc000fffe0ff */
[----:B------:R-:W-:-:S13]  /*11a0*/  ISETP.LT.U32.AND P0, PT, R2, UR5, PT ;  /* 0x0000000502007c0c */ /* 0x000fda000bf01070 */
[----:B-12---:R-:W-:Y:S05]  /*11b0*/  @P0 BRA `(.L_x_36) ;  /* 0x0000000000740947 */ /* 0x006fea0003800000 */
[----:B------:R-:W0:Y:S01]  /*11c0*/  LDCU.64 UR6, c[0x0][0x380] ;  /* 0x00007000ff0677ac */ /* 0x000e220008000a00 */
[----:B------:R-:W1:Y:S01]  /*11d0*/  LDC.64 R6, c[0x0][0x3a8] ;  /* 0x0000ea00ff067b82 */ /* 0x000e620000000a00 */
[----:B-----5:R-:W-:-:S05]  /*11e0*/  VIADD R5, R4, UR4 ;  /* 0x0000000404057c36 */ /* 0x020fca0008000000 */
[----:B0-----:R-:W-:-:S04]  /*11f0*/  IADD3 R8, P0, PT, R5, UR6, RZ ;  /* 0x0000000605087c10 */ /* 0x001fc8000ff1e0ff */
[----:B------:R-:W-:Y:S01]  /*1200*/  IADD3.X R9, PT, PT, RZ, UR7, RZ, P0, !PT ;  /* 0x00000007ff097c10 */ /* 0x000fe200087fe4ff */
[----:B-1----:R-:W2:Y:S04]  /*1210*/  LDG.E.U8 R7, desc[UR12][R6.64] ;  /* 0x0000000c06077981 */ /* 0x002ea8000c1e1100 */
[----:B------:R-:W2:Y:S02]  /*1220*/  LDG.E.U8 R8, desc[UR12][R8.64] ;  /* 0x0000000c08087981 */ /* 0x000ea4000c1e1100 */
[----:B--2---:R-:W-:-:S13]  /*1230*/  ISETP.NE.AND P0, PT, R8, R7, PT ;  /* 0x000000070800720c */ /* 0x004fda0003f05270 */
[----:B------:R-:W-:Y:S05]  /*1240*/  @P0 BRA `(.L_x_36) ;  /* 0x0000000000500947 */ /* 0x000fea0003800000 */
[----:B------:R-:W0:Y:S01]  /*1250*/  LDCU UR10, c[0x0][0x3b0] ;  /* 0x00007600ff0a77ac */ /* 0x000e220008000800 */
[----:B------:R-:W1:Y:S01]  /*1260*/  LDCU.64 UR14, c[0x0][0x380] ;  /* 0x00007000ff0e77ac */ /* 0x000e620008000a00 */
[----:B------:R-:W2:Y:S01]  /*1270*/  LDCU.64 UR8, c[0x0][0x3a8] ;  /* 0x00007500ff0877ac */ /* 0x000ea20008000a00 */
[----:B------:R-:W-:-:S05]  /*1280*/  UMOV UR5, URZ ;  /* 0x000000ff00057c82 */ /* 0x000fca0008000000 */
.L_x_38:
[----:B------:R-:W-:Y:S01]  /*1290*/  UIADD3 UR5, UPT, UPT, UR5, 0x1, URZ ;  /* 0x0000000105057890 */ /* 0x000fe2000fffe0ff */
[----:B------:R-:W-:Y:S01]  /*12a0*/  IMAD.MOV.U32 R10, RZ, RZ, RZ ;  /* 0x000000ffff0a7224 */ /* 0x000fe200078e00ff */
[----:B------:R-:W3:Y:S02]  /*12b0*/  LDCU UR6, c[0x0][0x3b0] ;  /* 0x00007600ff0677ac */ /* 0x000ee40008000800 */
[----:B0-----:R-:W-:-:S09]  /*12c0*/  UISETP.NE.AND UP0, UPT, UR5, UR10, UPT ;  /* 0x0000000a0500728c */ /* 0x001fd2000bf05270 */
[----:B------:R-:W-:Y:S05]  /*12d0*/  BRA.U !UP0, `(.L_x_37) ;  /* 0x0000000108587547 */ /* 0x000fea000b800000 */
[----:B--23--:R-:W-:Y:S02]  /*12e0*/  UIADD3 UR6, UP0, UPT, UR5, UR8, URZ ;  /* 0x0000000805067290 */ /* 0x00cfe4000ff1e0ff */
[----:B------:R-:W-:Y:S02]  /*12f0*/  VIADD R6, R5, UR5 ;  /* 0x0000000505067c36 */ /* 0x000fe40008000000 */
[----:B------:R-:W-:-:S03]  /*1300*/  UIADD3.X UR7, UPT, UPT, URZ, UR9, URZ, UP0, !UPT ;  /* 0x00000009ff077290 */ /* 0x000fc600087fe4ff */
[----:B-1----:R-:W-:Y:S01]  /*1310*/  IADD3 R6, P0, PT, R6, UR14, RZ ;  /* 0x0000000e06067c10 */ /* 0x002fe2000ff1e0ff */
[----:B------:R-:W-:Y:S02]  /*1320*/  IMAD.U32 R8, RZ, RZ, UR6 ;  /* 0x00000006ff087e24 */ /* 0x000fe4000f8e00ff */
[----:B------:R-:W-:Y:S01]  /*1330*/  IMAD.U32 R9, RZ, RZ, UR7 ;  /* 0x00000007ff097e24 */ /* 0x000fe2000f8e00ff */
[----:B------:R-:W-:-:S05]  /*1340*/  IADD3.X R7, PT, PT, RZ, UR15, RZ, P0, !PT ;  /* 0x0000000fff077c10 */ /* 0x000fca00087fe4ff */
[----:B------:R-:W2:Y:S04]  /*1350*/  LDG.E.U8 R6, desc[UR12][R6.64] ;  /* 0x0000000c06067981 */ /* 0x000ea8000c1e1100 */
[----:B------:R-:W2:Y:S02]  /*1360*/  LDG.E.U8 R9, desc[UR12][R8.64] ;  /* 0x0000000c08097981 */ /* 0x000ea4000c1e1100 */
[----:B--2---:R-:W-:-:S13]  /*1370*/  ISETP.NE.AND P0, PT, R6, R9, PT ;  /* 0x000000090600720c */ /* 0x004fda0003f05270 */
[----:B------:R-:W-:Y:S05]  /*1380*/  @!P0 BRA `(.L_x_38) ;  /* 0xfffffffc00c08947 */ /* 0x000fea000383ffff */
.L_x_36:
[----:B------:R-:W0:Y:S01]  /*1390*/  LDCU.128 UR8, c[0x0][0x380] ;  /* 0x00007000ff0877ac */ /* 0x000e220008000c00 */
[----:B-----5:R-:W-:-:S05]  /*13a0*/  VIADD R6, R4, UR4 ;  /* 0x0000000404067c36 */ /* 0x020fca0008000000 */
[----:B0-----:R-:W-:-:S05]  /*13b0*/  IADD3 R6, P0, PT, R6, UR8, RZ ;  /* 0x0000000806067c10 */ /* 0x001fca000ff1e0ff */
[----:B------:R-:W-:-:S06]  /*13c0*/  IMAD.X R7, RZ, RZ, UR9, P0 ;  /* 0x00000009ff077e24 */ /* 0x000fcc00080e06ff */
[----:B------:R-:W2:Y:S01]  /*13d0*/  LDG.E.U8 R7, desc[UR12][R6.64] ;  /* 0x0000000c06077981 */ /* 0x000ea2000c1e1100 */
[----:B------:R-:W-:Y:S01]  /*13e0*/  IADD3 R8, PT, PT, R4, R3, RZ ;  /* 0x0000000304087210 */ /* 0x000fe20007ffe0ff */
[----:B------:R-:W-:Y:S01]  /*13f0*/  IMAD.MOV.U32 R10, RZ, RZ, 0x1 ;  /* 0x00000001ff0a7424 */ /* 0x000fe200078e00ff */
[----:B------:R-:W-:Y:S02]  /*1400*/  UMOV UR6, 0x1 ;  /* 0x0000000100067882 */ /* 0x000fe40000000000 */
[----:B------:R-:W-:-:S05]  /*1410*/  IADD3 R8, P0, PT, R8, UR10, RZ ;  /* 0x0000000a08087c10 */ /* 0x000fca000ff1e0ff */
[----:B------:R-:W-:-:S05]  /*1420*/  IMAD.X R9, RZ, RZ, UR11, P0 ;  /* 0x0000000bff097e24 */ /* 0x000fca00080e06ff */
[----:B--2---:R0:W-:Y:S03]  /*1430*/  STG.E.U8 desc[UR12][R8.64], R7 ;  /* 0x0000000708007986 */ /* 0x0041e6000c10110c */
.L_x_37:
[----:B---3--:R-:W-:Y:S01]  /*1440*/  UIADD3 UR4, UPT, UPT, UR6, UR4, URZ ;  /* 0x0000000406047290 */ /* 0x008fe2000fffe0ff */
[----:B------:R-:W-:-:S05]  /*1450*/  IMAD.IADD R3, R10, 0x1, R3 ;  /* 0x000000010a037824 */ /* 0x000fca00078e0203 */
[----:B------:R-:W-:-:S13]  /*1460*/  ISETP.LE.U32.AND P0, PT, R2, UR4, PT ;  /* 0x0000000402007c0c */ /* 0x000fda000bf03070 */
[----:B------:R-:W-:Y:S05]  /*1470*/  @!P0 BRA `(.L_x_39) ;  /* 0xfffffffc00408947 */ /* 0x000fea000383ffff */
[----:B------:R-:W-:Y:S05]  /*1480*/  BRA `(.L_x_24) ;  /* 0x0000001000107947 */ /* 0x000fea0003800000 */
.L_x_35:
[----:B------:R-:W-:Y:S01]  /*1490*/  ULOP3.LUT UR14, UR4, 0x7, URZ, 0xc0, !UPT ;  /* 0x00000007040e7892 */ /* 0x000fe2000f8ec0ff */
[----:B------:R-:W-:Y:S01]  /*14a0*/  HFMA2 R3, -RZ, RZ, 0, 0 ;  /* 0x00000000ff037431 */ /* 0x000fe200000001ff */
[----:B------:R-:W-:Y:S02]  /*14b0*/  ULOP3.LUT UR11, UR4, 0xf, URZ, 0xc0, !UPT ;  /* 0x0000000f040b7892 */ /* 0x000fe4000f8ec0ff */
[----:B------:R-:W-:Y:S02]  /*14c0*/  UIADD3 UR5, UPT, UPT, UR14, -0x1, URZ ;  /* 0xffffffff0e057890 */ /* 0x000fe4000fffe0ff */
[----:B------:R-:W-:Y:S02]  /*14d0*/  ULOP3.LUT UR8, UR4, 0xfffffff0, URZ, 0xc0, !UPT ;  /* 0xfffffff004087892 */ /* 0x000fe4000f8ec0ff */
[----:B------:R-:W-:Y:S02]  /*14e0*/  ULOP3.LUT UR9, UR4, 0x3, URZ, 0xc0, !UPT ;  /* 0x0000000304097892 */ /* 0x000fe4000f8ec0ff */
[----:B------:R-:W-:Y:S01]  /*14f0*/  UISETP.GE.U32.AND UP0, UPT, UR5, 0x3, UPT ;  /* 0x000000030500788c */ /* 0x000fe2000bf06070 */
[----:B------:R-:W-:-:S10]  /*1500*/  UMOV UR4, URZ ;  /* 0x000000ff00047c82 */ /* 0x000fd40008000000 */
.L_x_47:
[----:B------:R-:W0:Y:S02]  /*1510*/  LDCU UR5, c[0x0][0x3b0] ;  /* 0x00007600ff0577ac */ /* 0x000e240008000800 */
[----:B0-----:R-:W-:-:S06]  /*1520*/  UIADD3 UR5, UPT, UPT, UR4, UR5, URZ ;  /* 0x0000000504057290 */ /* 0x001fcc000fffe0ff */
[----:B------:R-:W-:-:S13]  /*1530*/  ISETP.LT.U32.AND P0, PT, R2, UR5, PT ;  /* 0x0000000502007c0c */ /* 0x000fda000bf01070 */
[----:B-1234-:R-:W-:Y:S05]  /*1540*/  @P0 BRA `(.L_x_40) ;  /* 0x0000000c00a40947 */ /* 0x01efea0003800000 */
[----:B-----5:R-:W-:Y:S01]  /*1550*/  VIADD R5, R4, UR4 ;  /* 0x0000000404057c36 */ /* 0x020fe20008000000 */
[----:B------:R-:W0:Y:S01]  /*1560*/  LDCU UR10, c[0x0][0x3b0] ;  /* 0x00007600ff0a77ac */ /* 0x000e220008000800 */
[----:B------:R-:W1:Y:S01]  /*1570*/  LDCU.64 UR16, c[0x0][0x380] ;  /* 0x00007000ff1077ac */ /* 0x000e620008000a00 */
[----:B------:R-:W2:Y:S01]  /*1580*/  LDCU.64 UR18, c[0x0][0x3a8] ;  /* 0x00007500ff1277ac */ /* 0x000ea20008000a00 */
[----:B------:R-:W-:-:S05]  /*1590*/  UMOV UR5, URZ ;  /* 0x000000ff00057c82 */ /* 0x000fca0008000000 */
.L_x_41:
[----:B--2---:R-:W-:Y:S02]  /*15a0*/  UIADD3 UR6, UP1, UPT, UR5, UR18, URZ ;  /* 0x0000001205067290 */ /* 0x004fe4000ff3e0ff */
[----:B------:R-:W-:Y:S02]  /*15b0*/  VIADD R6, R5, UR5 ;  /* 0x0000000505067c36 */ /* 0x000fe40008000000 */
[----:B------:R-:W-:-:S03]  /*15c0*/  UIADD3.X UR7, UPT, UPT, URZ, UR19, URZ, UP1, !UPT ;  /* 0x00000013ff077290 */ /* 0x000fc60008ffe4ff */
[----:B-1----:R-:W-:Y:S02]  /*15d0*/  IADD3 R6, P0, PT, R6, UR16, RZ ;  /* 0x0000001006067c10 */ /* 0x002fe4000ff1e0ff */
[----:B------:R-:W-:Y:S01]  /*15e0*/  MOV R8, UR6 ;  /* 0x0000000600087c02 */ /* 0x000fe20008000f00 */
[----:B------:R-:W-:Y:S02]  /*15f0*/  IMAD.U32 R9, RZ, RZ, UR7 ;  /* 0x00000007ff097e24 */ /* 0x000fe4000f8e00ff */
[----:B------:R-:W-:-:S04]  /*1600*/  IMAD.X R7, RZ, RZ, UR17, P0 ;  /* 0x00000011ff077e24 */ /* 0x000fc800080e06ff */
[----:B------:R-:W2:Y:S04]  /*1610*/  LDG.E.U8 R9, desc[UR12][R8.64] ;  /* 0x0000000c08097981 */ /* 0x000ea8000c1e1100 */
[----:B------:R-:W2:Y:S02]  /*1620*/  LDG.E.U8 R6, desc[UR12][R6.64] ;  /* 0x0000000c06067981 */ /* 0x000ea4000c1e1100 */
[----:B--2---:R-:W-:-:S13]  /*1630*/  ISETP.NE.AND P0, PT, R6, R9, PT ;  /* 0x000000090600720c */ /* 0x004fda0003f05270 */
[----:B------:R-:W-:Y:S05]  /*1640*/  @P0 BRA `(.L_x_40) ;  /* 0x0000000c00640947 */ /* 0x000fea0003800000 */
[----:B------:R-:W-:-:S04]  /*1650*/  UIADD3 UR5, UPT, UPT, UR5, 0x1, URZ ;  /* 0x0000000105057890 */ /* 0x000fc8000fffe0ff */
[----:B0-----:R-:W-:-:S09]  /*1660*/  UISETP.NE.AND UP1, UPT, UR5, UR10, UPT ;  /* 0x0000000a0500728c */ /* 0x001fd2000bf25270 */
[----:B------:R-:W-:Y:S05]  /*1670*/  BRA.U UP1, `(.L_x_41) ;  /* 0xfffffffd01c87547 */ /* 0x000fea000b83ffff */
[----:B------:R-:W0:Y:S01]  /*1680*/  LDCU UR5, c[0x0][0x3c0] ;  /* 0x00007800ff0577ac */ /* 0x000e220008000800 */
[----:B------:R-:W-:Y:S01]  /*1690*/  IADD3 R5, PT, PT, R4, R3, RZ ;  /* 0x0000000304057210 */ /* 0x000fe20007ffe0ff */
[----:B0-----:R-:W-:-:S03]  /*16a0*/  UISETP.GE.U32.AND UP1, UPT, UR5, 0x10, UPT ;  /* 0x000000100500788c */ /* 0x001fc6000bf26070 */
[----:B------:R-:W-:-:S06]  /*16b0*/  UMOV UR5, URZ ;  /* 0x000000ff00057c82 */ /* 0x000fcc0008000000 */
[----:B------:R-:W-:Y:S05]  /*16c0*/  BRA.U !UP1, `(.L_x_42) ;  /* 0x00000005096c7547 */ /* 0x000fea000b800000 */
[----:B------:R-:W0:Y:S01]  /*16d0*/  LDCU.64 UR16, c[0x0][0x3b8] ;  /* 0x00007700ff1077ac */ /* 0x000e220008000a00 */
[----:B------:R-:W1:Y:S01]  /*16e0*/  LDCU.64 UR18, c[0x0][0x388] ;  /* 0x00007100ff1277ac */ /* 0x000e620008000a00 */
[----:B------:R-:W-:-:S05]  /*16f0*/  UMOV UR5, URZ ;  /* 0x000000ff00057c82 */ /* 0x000fca0008000000 */
.L_x_43:
        /* <DEDUP_REMOVED lines=15> */
[----:B------:R-:W2:Y:S01]  /*17f0*/  LDG.E.U8 R19, desc[UR12][R6.64+0x2] ;  /* 0x0000020c06137981 */ /* 0x000ea2000c1e1100 */
[----:B------:R-:W-:-:S05]  /*1800*/  IADD3 R14, P0, PT, R14, UR18, RZ ;  /* 0x000000120e0e7c10 */ /* 0x000fca000ff1e0ff */
[----:B------:R-:W-:Y:S01]  /*1810*/  IMAD.X R15, RZ, RZ, UR19, P0 ;  /* 0x00000013ff0f7e24 */ /* 0x000fe200080e06ff */
[----:B0-----:R-:W-:-:S04]  /*1820*/  IADD3 R10, PT, PT, R8, 0x3, RZ ;  /* 0x00000003080a7810 */ /* 0x001fc80007ffe0ff */
[----:B--2---:R0:W-:Y:S04]  /*1830*/  STG.E.U8 desc[UR12][R14.64], R19 ;  /* 0x000000130e007986 */ /* 0x0041e8000c10110c */
[----:B------:R-:W2:Y:S01]  /*1840*/  LDG.E.U8 R9, desc[UR12][R6.64+0x3] ;  /* 0x0000030c06097981 */ /* 0x000ea2000c1e1100 */
[----:B------:R-:W-:-:S05]  /*1850*/  IADD3 R10, P0, PT, R10, UR18, RZ ;  /* 0x000000120a0a7c10 */ /* 0x000fca000ff1e0ff */
[----:B------:R-:W-:Y:S02]  /*1860*/  IMAD.X R11, RZ, RZ, UR19, P0 ;  /* 0x00000013ff0b7e24 */ /* 0x000fe400080e06ff */
[----:B-1----:R-:W-:-:S03]  /*1870*/  VIADD R12, R8, 0x4 ;  /* 0x00000004080c7836 */ /* 0x002fc60000000000 */
[----:B--2---:R1:W-:Y:S04]  /*1880*/  STG.E.U8 desc[UR12][R10.64], R9 ;  /* 0x000000090a007986 */ /* 0x0043e8000c10110c */
[----:B------:R-:W2:Y:S01]  /*1890*/  LDG.E.U8 R17, desc[UR12][R6.64+0x4] ;  /* 0x0000040c06117981 */ /* 0x000ea2000c1e1100 */
[----:B------:R-:W-:-:S04]  /*18a0*/  IADD3 R12, P0, PT, R12, UR18, RZ ;  /* 0x000000120c0c7c10 */ /* 0x000fc8000ff1e0ff */
[----:B------:R-:W-:Y:S01]  /*18b0*/  IADD3.X R13, PT, PT, RZ, UR19, RZ, P0, !PT ;  /* 0x00000013ff0d7c10 */ /* 0x000fe200087fe4ff */
[----:B0-----:R-:W-:-:S04]  /*18c0*/  VIADD R14, R8, 0x5 ;  /* 0x00000005080e7836 */ /* 0x001fc80000000000 */
        /* <DEDUP_REMOVED lines=12> */
[----:B------:R-:W-:-:S04]  /*1990*/  IADD3 R12, P0, PT, R12, UR18, RZ ;  /* 0x000000120c0c7c10 */ /* 0x000fc8000ff1e0ff */
[----:B------:R-:W-:Y:S01]  /*19a0*/  IADD3.X R13, PT, PT, RZ, UR19, RZ, P0, !PT ;  /* 0x00000013ff0d7c10 */ /* 0x000fe200087fe4ff */
[----:B-1----:R-:W-:-:S04]  /*19b0*/  VIADD R14, R8, 0x8 ;  /* 0x00000008080e7836 */ /* 0x002fc80000000000 */
        /* <DEDUP_REMOVED lines=31> */
[----:B------:R-:W3:Y:S01]  /*1bb0*/  LDG.E.U8 R19, desc[UR12][R6.64+0xe] ;  /* 0x00000e0c06137981 */ /* 0x000ee2000c1e1100 */
[----:B------:R-:W-:-:S05]  /*1bc0*/  IADD3 R14, P0, PT, R14, UR18, RZ ;  /* 0x000000120e0e7c10 */ /* 0x000fca000ff1e0ff */
[----:B------:R-:W-:Y:S01]  /*1bd0*/  IMAD.X R15, RZ, RZ, UR19, P0 ;  /* 0x00000013ff0f7e24 */ /* 0x000fe200080e06ff */
[----:B------:R-:W-:-:S04]  /*1be0*/  IADD3 R8, PT, PT, R8, 0xf, RZ ;  /* 0x0000000f08087810 */ /* 0x000fc80007ffe0ff */
        /* <DEDUP_REMOVED lines=9> */
.L_x_42:
[----:B--2---:R-:W0:Y:S01]  /*1c80*/  LDC R8, c[0x0][0x3c0] ;  /* 0x0000f000ff087b82 */ /* 0x004e220000000800 */
[----:B------:R-:W1:Y:S01]  /*1c90*/  LDCU UR10, c[0x0][0x3b0] ;  /* 0x00007600ff0a77ac */ /* 0x000e620008000800 */
[----:B------:R-:W-:Y:S01]  /*1ca0*/  UISETP.NE.AND UP1, UPT, UR11, URZ, UPT ;  /* 0x000000ff0b00728c */ /* 0x000fe2000bf25270 */
[----:B-1----:R-:W-:-:S08]  /*1cb0*/  UMOV UR6, UR10 ;  /* 0x0000000a00067c82 */ /* 0x002fd00008000000 */
[----:B------:R-:W-:Y:S05]  /*1cc0*/  BRA.U !UP1, `(.L_x_44) ;  /* 0x0000000509f07547 */ /* 0x000fea000b800000 */
[----:B------:R-:W-:Y:S02]  /*1cd0*/  UIADD3 UR6, UPT, UPT, UR11, -0x1, URZ ;  /* 0xffffffff0b067890 */ /* 0x000fe4000fffe0ff */
[----:B------:R-:W-:Y:S02]  /*1ce0*/  UISETP.NE.AND UP2, UPT, UR14, URZ, UPT ;  /* 0x000000ff0e00728c */ /* 0x000fe4000bf45270 */
[----:B------:R-:W-:-:S09]  /*1cf0*/  UISETP.GE.U32.AND UP1, UPT, UR6, 0x7, UPT ;  /* 0x000000070600788c */ /* 0x000fd2000bf26070 */
[----:B------:R-:W-:Y:S05]  /*1d00*/  BRA.U !UP1, `(.L_x_45) ;  /* 0x0000000109bc7547 */ /* 0x000fea000b800000 */
[----:B------:R-:W1:Y:S02]  /*1d10*/  LDCU.64 UR6, c[0x0][0x3b8] ;  /* 0x00007700ff0677ac */ /* 0x000e640008000a00 */
[----:B-1----:R-:W-:-:S04]  /*1d20*/  UIADD3 UR6, UP1, UPT, UR5, UR6, URZ ;  /* 0x0000000605067290 */ /* 0x002fc8000ff3e0ff */
[----:B------:R-:W-:Y:S02]  /*1d30*/  UIADD3.X UR7, UPT, UPT, URZ, UR7, URZ, UP1, !UPT ;  /* 0x00000007ff077290 */ /* 0x000fe40008ffe4ff */
[----:B------:R-:W-:-:S04]  /*1d40*/  IMAD.U32 R6, RZ, RZ, UR6 ;  /* 0x00000006ff067e24 */ /* 0x000fc8000f8e00ff */
[----:B------:R-:W-:-:S05]  /*1d50*/  MOV R7, UR7 ;  /* 0x0000000700077c02 */ /* 0x000fca0008000f00 */
        /* <DEDUP_REMOVED lines=13> */
[----:B------:R-:W-:-:S04]  /*1e30*/  IADD3 R14, P0, PT, R14, UR6, RZ ;  /* 0x000000060e0e7c10 */ /* 0x000fc8000ff1e0ff */
[----:B------:R-:W-:Y:S01]  /*1e40*/  IADD3.X R15, PT, PT, RZ, UR7, RZ, P0, !PT ;  /* 0x00000007ff0f7c10 */ /* 0x000fe200087fe4ff */
[----:B-1----:R-:W-:-:S04]  /*1e50*/  VIADD R10, R9, 0x3 ;  /* 0x00000003090a7836 */ /* 0x002fc80000000000 */
[----:B---3--:R1:W-:Y:S04]  /*1e60*/  STG.E.U8 desc[UR12][R14.64], R21 ;  /* 0x000000150e007986 */ /* 0x0083e8000c10110c */
[----:B------:R-:W3:Y:S01]  /*1e70*/  LDG.E.U8 R17, desc[UR12][R6.64+0x3] ;  /* 0x0000030c06117981 */ /* 0x000ee2000c1e1100 */
[----:B------:R-:W-:-:S05]  /*1e80*/  IADD3 R10, P0, PT, R10, UR6, RZ ;  /* 0x000000060a0a7c10 */ /* 0x000fca000ff1e0ff */
[----:B------:R-:W-:Y:S01]  /*1e90*/  IMAD.X R11, RZ, RZ, UR7, P0 ;  /* 0x00000007ff0b7e24 */ /* 0x000fe200080e06ff */
[----:B--2---:R-:W-:-:S04]  /*1ea0*/  IADD3 R12, PT, PT, R9, 0x4, RZ ;  /* 0x00000004090c7810 */ /* 0x004fc80007ffe0ff */
[----:B---3--:R2:W-:Y:S04]  /*1eb0*/  STG.E.U8 desc[UR12][R10.64], R17 ;  /* 0x000000110a007986 */ /* 0x0085e8000c10110c */
[----:B------:R-:W3:Y:S01]  /*1ec0*/  LDG.E.U8 R19, desc[UR12][R6.64+0x4] ;  /* 0x0000040c06137981 */ /* 0x000ee2000c1e1100 */
[----:B------:R-:W-:-:S05]  /*1ed0*/  IADD3 R12, P0, PT, R12, UR6, RZ ;  /* 0x000000060c0c7c10 */ /* 0x000fca000ff1e0ff */
[----:B------:R-:W-:Y:S02]  /*1ee0*/  IMAD.X R13, RZ, RZ, UR7, P0 ;  /* 0x00000007ff0d7e24 */ /* 0x000fe400080e06ff */
[----:B-1----:R-:W-:-:S03]  /*1ef0*/  VIADD R14, R9, 0x5 ;  /* 0x00000005090e7836 */ /* 0x002fc60000000000 */
[----:B---3--:R1:W-:Y:S04]  /*1f00*/  STG.E.U8 desc[UR12][R12.64], R19 ;  /* 0x000000130c007986 */ /* 0x0083e8000c10110c */
[----:B------:R-:W3:Y:S01]  /*1f10*/  LDG.E.U8 R21, desc[UR12][R6.64+0x5] ;  /* 0x0000050c06157981 */ /* 0x000ee2000c1e1100 */
[----:B------:R-:W-:-:S04]  /*1f20*/  IADD3 R14, P0, PT, R14, UR6, RZ ;  /* 0x000000060e0e7c10 */ /* 0x000fc8000ff1e0ff */
[----:B------:R-:W-:Y:S01]  /*1f30*/  IADD3.X R15, PT, PT, RZ, UR7, RZ, P0, !PT ;  /* 0x00000007ff0f7c10 */ /* 0x000fe200087fe4ff */
[----:B--2---:R-:W-:-:S04]  /*1f40*/  VIADD R10, R9, 0x6 ;  /* 0x00000006090a7836 */ /* 0x004fc80000000000 */
        /* <DEDUP_REMOVED lines=11> */
.L_x_45:
[----:B------:R-:W-:Y:S01]  /*2000*/  UMOV UR6, UR10 ;  /* 0x0000000a00067c82 */ /* 0x000fe20008000000 */
[----:B------:R-:W-:Y:S05]  /*2010*/  BRA.U !UP2, `(.L_x_44) ;  /* 0x000000050a1c7547 */ /* 0x000fea000b800000 */
[----:B------:R-:W-:Y:S01]  /*2020*/  UISETP.NE.AND UP2, UPT, UR9, URZ, UPT ;  /* 0x000000ff0900728c */ /* 0x000fe2000bf45270 */
[----:B------:R-:W-:Y:S10]  /*2030*/  BRA.U !UP0, `(.L_x_46) ;  /* 0x00000001086c7547 */ /* 0x000ff4000b800000 */
[----:B------:R-:W1:Y:S02]  /*2040*/  LDCU.64 UR6, c[0x0][0x3b8] ;  /* 0x00007700ff0677ac */ /* 0x000e640008000a00 */
[----:B-1----:R-:W-:-:S04]  /*2050*/  UIADD3 UR6, UP1, UPT, UR5, UR6, URZ ;  /* 0x0000000605067290 */ /* 0x002fc8000ff3e0ff */
[----:B------:R-:W-:Y:S02]  /*2060*/  UIADD3.X UR7, UPT, UPT, URZ, UR7, URZ, UP1, !UPT ;  /* 0x00000007ff077290 */ /* 0x000fe40008ffe4ff */
[----:B------:R-:W-:-:S04]  /*2070*/  IMAD.U32 R6, RZ, RZ, UR6 ;  /* 0x00000006ff067e24 */ /* 0x000fc8000f8e00ff */
[----:B------:R-:W-:-:S05]  /*2080*/  MOV R7, UR7 ;  /* 0x0000000700077c02 */ /* 0x000fca0008000f00 */
[----:B------:R-:W3:Y:S01]  /*2090*/  LDG.E.U8 R9, desc[UR12][R6.64] ;  /* 0x0000000c06097981 */ /* 0x000ee2000c1e1100 */
[----:B------:R-:W2:Y:S01]  /*20a0*/  LDCU.64 UR6, c[0x0][0x388] ;  /* 0x00007100ff0677ac */ /* 0x000ea20008000a00 */
[----:B------:R-:W-:-:S05]  /*20b0*/  VIADD R16, R5, UR5 ;  /* 0x0000000505107c36 */ /* 0x000fca0008000000 */
[----:B--2---:R-:W-:-:S05]  /*20c0*/  IADD3 R10, P0, PT, R16, UR6, RZ ;  /* 0x00000006100a7c10 */ /* 0x004fca000ff1e0ff */
[----:B------:R-:W-:-:S05]  /*20d0*/  IMAD.X R11, RZ, RZ, UR7, P0 ;  /* 0x00000007ff0b7e24 */ /* 0x000fca00080e06ff */
[----:B---3--:R1:W-:Y:S04]  /*20e0*/  STG.E.U8 desc[UR12][R10.64], R9 ;  /* 0x000000090a007986 */ /* 0x0083e8000c10110c */
[----:B------:R-:W2:Y:S01]  /*20f0*/  LDG.E.U8 R17, desc[UR12][R6.64+0x1] ;  /* 0x0000010c06117981 */ /* 0x000ea2000c1e1100 */
[----:B------:R-:W-:-:S04]  /*2100*/  IADD3 R12, PT, PT, R16, 0x1, RZ ;  /* 0x00000001100c7810 */ /* 0x000fc80007ffe0ff */
[----:B------:R-:W-:-:S05]  /*2110*/  IADD3 R12, P0, PT, R12, UR6, RZ ;  /* 0x000000060c0c7c10 */ /* 0x000fca000ff1e0ff */
[----:B------:R-:W-:Y:S02]  /*2120*/  IMAD.X R13, RZ, RZ, UR7, P0 ;  /* 0x00000007ff0d7e24 */ /* 0x000fe400080e06ff */
[----:B------:R-:W-:-:S03]  /*2130*/  VIADD R14, R16, 0x2 ;  /* 0x00000002100e7836 */ /* 0x000fc60000000000 */
[----:B--2---:R3:W-:Y:S04]  /*2140*/  STG.E.U8 desc[UR12][R12.64], R17 ;  /* 0x000000110c007986 */ /* 0x0047e8000c10110c */
[----:B------:R-:W2:Y:S01]  /*2150*/  LDG.E.U8 R19, desc[UR12][R6.64+0x2] ;  /* 0x0000020c06137981 */ /* 0x000ea2000c1e1100 */
[----:B------:R-:W-:-:S04]  /*2160*/  IADD3 R14, P0, PT, R14, UR6, RZ ;  /* 0x000000060e0e7c10 */ /* 0x000fc8000ff1e0ff */
[----:B------:R-:W-:Y:S01]  /*2170*/  IADD3.X R15, PT, PT, RZ, UR7, RZ, P0, !PT ;  /* 0x00000007ff0f7c10 */ /* 0x000fe200087fe4ff */
[----:B-1----:R-:W-:-:S04]  /*2180*/  VIADD R10, R16, 0x3 ;  /* 0x00000003100a7836 */ /* 0x002fc80000000000 */
[----:B--2---:R3:W-:Y:S04]  /*2190*/  STG.E.U8 desc[UR12][R14.64], R19 ;  /* 0x000000130e007986 */ /* 0x0047e8000c10110c */
[----:B------:R-:W2:Y:S01]  /*21a0*/  LDG.E.U8 R9, desc[UR12][R6.64+0x3] ;  /* 0x0000030c06097981 */ /* 0x000ea2000c1e1100 */
[----:B------:R-:W-:Y:S01]  /*21b0*/  IADD3 R10, P0, PT, R10, UR6, RZ ;  /* 0x000000060a0a7c10 */ /* 0x000fe2000ff1e0ff */
[----:B------:R-:W-:-:S04]  /*21c0*/  UIADD3 UR5, UPT, UPT, UR5, 0x4, URZ ;  /* 0x0000000405057890 */ /* 0x000fc8000fffe0ff */
[----:B------:R-:W-:-:S05]  /*21d0*/  IMAD.X R11, RZ, RZ, UR7, P0 ;  /* 0x00000007ff0b7e24 */ /* 0x000fca00080e06ff */
[----:B--2---:R3:W-:Y:S03]  /*21e0*/  STG.E.U8 desc[UR12][R10.64], R9 ;  /* 0x000000090a007986 */ /* 0x0047e6000c10110c */
.L_x_46:
[----:B------:R-:W-:Y:S01]  /*21f0*/  UMOV UR6, UR10 ;  /* 0x0000000a00067c82 */ /* 0x000fe20008000000 */
[----:B------:R-:W-:Y:S05]  /*2200*/  BRA.U !UP2, `(.L_x_44) ;  /* 0x000000010aa07547 */ /* 0x000fea000b800000 */
[----:B------:R-:W1:Y:S01]  /*2210*/  LDCU.64 UR6, c[0x0][0x3b8] ;  /* 0x00007700ff0677ac */ /* 0x000e620008000a00 */
[----:B------:R-:W4:Y:S01]  /*2220*/  LDCU.64 UR16, c[0x0][0x388] ;  /* 0x00007100ff1077ac */ /* 0x000f220008000a00 */
[----:B-1----:R-:W-:-:S04]  /*2230*/  UIADD3 UR6, UP1, UPT, UR5, UR6, URZ ;  /* 0x0000000605067290 */ /* 0x002fc8000ff3e0ff */
[----:B------:R-:W-:Y:S02]  /*2240*/  UIADD3.X UR7, UPT, UPT, URZ, UR7, URZ, UP1, !UPT ;  /* 0x00000007ff077290 */ /* 0x000fe40008ffe4ff */
[----:B--23--:R-:W-:-:S04]  /*2250*/  MOV R10, UR6 ;  /* 0x00000006000a7c02 */ /* 0x00cfc80008000f00 */
[----:B------:R-:W-:-:S05]  /*2260*/  IMAD.U32 R11, RZ, RZ, UR7 ;  /* 0x00000007ff0b7e24 */ /* 0x000fca000f8e00ff */
[----:B------:R-:W2:Y:S01]  /*2270*/  LDG.E.U8 R9, desc[UR12][R10.64] ;  /* 0x0000000c0a097981 */ /* 0x000ea2000c1e1100 */
[----:B------:R-:W-:Y:S01]  /*2280*/  VIADD R12, R5, UR5 ;  /* 0x00000005050c7c36 */ /* 0x000fe20008000000 */
[----:B------:R-:W-:Y:S01]  /*2290*/  UISETP.NE.AND UP1, UPT, UR9, 0x1, UPT ;  /* 0x000000010900788c */ /* 0x000fe2000bf25270 */
[----:B------:R-:W-:-:S03]  /*22a0*/  UMOV UR6, UR10 ;  /* 0x0000000a00067c82 */ /* 0x000fc60008000000 */
[----:B----4-:R-:W-:-:S04]  /*22b0*/  IADD3 R6, P0, PT, R12, UR16, RZ ;  /* 0x000000100c067c10 */ /* 0x010fc8000ff1e0ff */
[----:B------:R-:W-:-:S05]  /*22c0*/  IADD3.X R7, PT, PT, RZ, UR17, RZ, P0, !PT ;  /* 0x00000011ff077c10 */ /* 0x000fca00087fe4ff */
[----:B--2---:R1:W-:Y:S01]  /*22d0*/  STG.E.U8 desc[UR12][R6.64], R9 ;  /* 0x0000000906007986 */ /* 0x0043e2000c10110c */
[----:B------:R-:W-:Y:S05]  /*22e0*/  BRA.U !UP1, `(.L_x_44) ;  /* 0x0000000109687547 */ /* 0x000fea000b800000 */
[----:B------:R-:W2:Y:S01]  /*22f0*/  LDG.E.U8 R5, desc[UR12][R10.64+0x1] ;  /* 0x0000010c0a057981 */ /* 0x000ea2000c1e1100 */
[----:B-1----:R-:W-:Y:S01]  /*2300*/  VIADD R6, R12, 0x1 ;  /* 0x000000010c067836 */ /* 0x002fe20000000000 */
[----:B------:R-:W-:Y:S01]  /*2310*/  UISETP.NE.AND UP1, UPT, UR9, 0x2, UPT ;  /* 0x000000020900788c */ /* 0x000fe2000bf25270 */
[----:B------:R-:W-:-:S03]  /*2320*/  UMOV UR6, UR10 ;  /* 0x0000000a00067c82 */ /* 0x000fc60008000000 */
[----:B------:R-:W-:-:S05]  /*2330*/  IADD3 R6, P0, PT, R6, UR16, RZ ;  /* 0x0000001006067c10 */ /* 0x000fca000ff1e0ff */
[----:B------:R-:W-:-:S05]  /*2340*/  IMAD.X R7, RZ, RZ, UR17, P0 ;  /* 0x00000011ff077e24 */ /* 0x000fca00080e06ff */
[----:B--2---:R4:W-:Y:S01]  /*2350*/  STG.E.U8 desc[UR12][R6.64], R5 ;  /* 0x0000000506007986 */ /* 0x0049e2000c10110c */
[----:B------:R-:W-:Y:S05]  /*2360*/  BRA.U !UP1, `(.L_x_44) ;  /* 0x0000000109487547 */ /* 0x000fea000b800000 */
[----:B------:R-:W2:Y:S01]  /*2370*/  LDG.E.U8 R11, desc[UR12][R10.64+0x2] ;  /* 0x0000020c0a0b7981 */ /* 0x000ea2000c1e1100 */
[----:B----4-:R-:W-:Y:S01]  /*2380*/  IADD3 R6, PT, PT, R12, 0x2, RZ ;  /* 0x000000020c067810 */ /* 0x010fe20007ffe0ff */
[----:B------:R-:W-:-:S03]  /*2390*/  UMOV UR6, UR10 ;  /* 0x0000000a00067c82 */ /* 0x000fc60008000000 */
[----:B------:R-:W-:-:S05]  /*23a0*/  IADD3 R6, P0, PT, R6, UR16, RZ ;  /* 0x0000001006067c10 */ /* 0x000fca000ff1e0ff */
[----:B------:R-:W-:-:S05]  /*23b0*/  IMAD.X R7, RZ, RZ, UR17, P0 ;  /* 0x00000011ff077e24 */ /* 0x000fca00080e06ff */
[----:B--2---:R1:W-:Y:S01]  /*23c0*/  STG.E.U8 desc[UR12][R6.64], R11 ;  /* 0x0000000b06007986 */ /* 0x0043e2000c10110c */
[----:B------:R-:W-:Y:S05]  /*23d0*/  BRA `(.L_x_44) ;  /* 0x00000000002c7947 */ /* 0x000fea0003800000 */
.L_x_40:
[----:B------:R-:W1:Y:S01]  /*23e0*/  LDCU.128 UR16, c[0x0][0x380] ;  /* 0x00007000ff1077ac */ /* 0x000e620008000c00 */
[----:B-----5:R-:W-:-:S05]  /*23f0*/  VIADD R6, R4, UR4 ;  /* 0x0000000404067c36 */ /* 0x020fca0008000000 */
[----:B-1----:R-:W-:-:S04]  /*2400*/  IADD3 R6, P0, PT, R6, UR16, RZ ;  /* 0x0000001006067c10 */ /* 0x002fc8000ff1e0ff */
[----:B------:R-:W-:-:S06]  /*2410*/  IADD3.X R7, PT, PT, RZ, UR17, RZ, P0, !PT ;  /* 0x00000011ff077c10 */ /* 0x000fcc00087fe4ff */
[----:B------:R-:W2:Y:S01]  /*2420*/  LDG.E.U8 R7, desc[UR12][R6.64] ;  /* 0x0000000c06077981 */ /* 0x000ea2000c1e1100 */
[----:B------:R-:W-:Y:S01]  /*2430*/  IMAD.IADD R8, R4, 0x1, R3 ;  /* 0x0000000104087824 */ /* 0x000fe200078e0203 */
[----:B------:R-:W-:-:S04]  /*2440*/  UMOV UR6, 0x1 ;  /* 0x0000000100067882 */ /* 0x000fc80000000000 */
[----:B------:R-:W-:-:S05]  /*2450*/  IADD3 R8, P0, PT, R8, UR18, RZ ;  /* 0x0000001208087c10 */ /* 0x000fca000ff1e0ff */
[----:B------:R-:W-:-:S05]  /*2460*/  IMAD.X R9, RZ, RZ, UR19, P0 ;  /* 0x00000013ff097e24 */ /* 0x000fca00080e06ff */
[----:B--2---:R1:W-:Y:S02]  /*2470*/  STG.E.U8 desc[UR12][R8.64], R7 ;  /* 0x0000000708007986 */ /* 0x0043e4000c10110c */
[----:B-1----:R-:W-:-:S07]  /*2480*/  HFMA2 R8, -RZ, RZ, 0, 5.9604644775390625e-08 ;  /* 0x00000001ff087431 */ /* 0x002fce00000001ff */
.L_x_44:
[----:B------:R-:W-:Y:S01]  /*2490*/  UIADD3 UR4, UPT, UPT, UR6, UR4, URZ ;  /* 0x0000000406047290 */ /* 0x000fe2000fffe0ff */
[----:B0-----:R-:W-:-:S05]  /*24a0*/  IMAD.IADD R3, R8, 0x1, R3 ;  /* 0x0000000108037824 */ /* 0x001fca00078e0203 */
[----:B------:R-:W-:-:S13]  /*24b0*/  ISETP.LE.U32.AND P0, PT, R2, UR4, PT ;  /* 0x0000000402007c0c */ /* 0x000fda000bf03070 */
[----:B------:R-:W-:Y:S05]  /*24c0*/  @!P0 BRA `(.L_x_47) ;  /* 0xfffffff000108947 */ /* 0x000fea000383ffff */
.L_x_24:
[----:B----4-:R-:W4:Y:S02]  /*24d0*/  LDC.64 R4, c[0x0][0x3a0] ;  /* 0x0000e800ff047b82 */ /* 0x010f240000000a00 */
[----:B----4-:R-:W-:-:S05]  /*24e0*/  IMAD.WIDE.U32 R4, R0, 0x4, R4 ;  /* 0x0000000400047825 */ /* 0x010fca00078e0004 */
[----:B------:R-:W-:Y:S01]  /*24f0*/  STG.E desc[UR12][R4.64], R3 ;  /* 0x0000000304007986 */ /* 0x000fe2000c10190c */
[----:B-12---:R-:W-:Y:S05]  /*2500*/  EXIT ;  /* 0x000000000000794d */ /* 0x006fea0003800000 */
.L_x_48:
        /* <DEDUP_REMOVED lines=15> */
.L_x_63:


//--------------------- .text.string_pattern_match_kernel --------------------------
	.section	.text.string_pattern_match_kernel,"ax",@progbits
	.align	128
        .global         string_pattern_match_kernel
        .type           string_pattern_match_kernel,@function
        .size           string_pattern_match_kernel,(.L_x_64 - string_pattern_match_kernel)
        .other          string_pattern_match_kernel,@"STO_CUDA_ENTRY STV_DEFAULT"
string_pattern_match_kernel:
.text.string_pattern_match_kernel:
[----:B------:R-:W-:Y:S01]  /*0000*/  LDC R1, c[0x0][0x37c] ;  /* 0x0000df00ff017b82 */ /* 0x000fe20000000800 */
[----:B------:R-:W0:Y:S01]  /*0010*/  S2R R0, SR_CTAID.X ;  /* 0x0000000000007919 */ /* 0x000e220000002500 */
[----:B------:R-:W0:Y:S02]  /*0020*/  LDCU UR4, c[0x0][0x3ac] ;  /* 0x00007580ff0477ac */ /* 0x000e240008000800 */
[----:B0-----:R-:W-:-:S13]  /*0030*/  ISETP.GE.U32.AND P0, PT, R0, UR4, PT ;  /* 0x0000000400007c0c */ /* 0x001fda000bf06070 */
[----:B------:R-:W-:Y:S05]  /*0040*/  @P0 EXIT ;  /* 0x000000000000094d */ /* 0x000fea0003800000 */
[----:B------:R-:W0:Y:S01]  /*0050*/  LDC.64 R2, c[0x0][0x398] ;  /* 0x0000e600ff027b82 */ /* 0x000e220000000a00 */
[----:B------:R-:W1:Y:S01]  /*0060*/  LDCU.64 UR6, c[0x0][0x358] ;  /* 0x00006b00ff0677ac */ /* 0x000e620008000a00 */
[----:B------:R-:W2:Y:S06]  /*0070*/  S2R R10, SR_TID.X ;  /* 0x00000000000a7919 */ /* 0x000eac0000002100 */
[----:B------:R-:W3:Y:S08]  /*0080*/  S2UR UR5, SR_CgaCtaId ;  /* 0x00000000000579c3 */ /* 0x000ef00000008800 */
[----:B------:R-:W4:Y:S01]  /*0090*/  LDC.64 R4, c[0x0][0x390] ;  /* 0x0000e400ff047b82 */ /* 0x000f220000000a00 */
[----:B------:R-:W-:Y:S01]  /*00a0*/  UMOV UR4, 0x400 ;  /* 0x0000040000047882 */ /* 0x000fe20000000000 */
[----:B------:R-:W0:Y:S01]  /*00b0*/  LDCU UR12, c[0x0][0x3a8] ;  /* 0x00007500ff0c77ac */ /* 0x000e220008000800 */
[----:B------:R-:W0:Y:S02]  /*00c0*/  LDCU.64 UR8, c[0x0][0x380] ;  /* 0x00007000ff0877ac */ /* 0x000e240008000a00 */
[----:B0-----:R-:W-:Y:S01]  /*00d0*/  IMAD.WIDE.U32 R2, R0, 0x4, R2 ;  /* 0x0000000400027825 */ /* 0x001fe200078e0002 */
[----:B------:R-:W0:Y:S05]  /*00e0*/  LDCU.64 UR10, c[0x0][0x3a0] ;  /* 0x00007400ff0a77ac */ /* 0x000e2a0008000a00 */
[----:B-1----:R-:W4:Y:S01]  /*00f0*/  LDG.E R2, desc[UR6][R2.64] ;  /* 0x0000000602027981 */ /* 0x002f22000c1e1900 */
[----:B--2---:R-:W-:Y:S01]  /*0100*/  ISETP.NE.AND P0, PT, R10, RZ, PT ;  /* 0x000000ff0a00720c */ /* 0x004fe20003f05270 */
[----:B---3--:R-:W-:Y:S01]  /*0110*/  ULEA UR4, UR5, UR4, 0x18 ;  /* 0x0000000405047291 */ /* 0x008fe2000f8ec0ff */
[----:B------:R-:W1:Y:S01]  /*0120*/  LDCU UR5, c[0x0][0x3a8] ;  /* 0x00007500ff0577ac */ /* 0x000e620008000800 */
[----:B----4-:R-:W-:-:S05]  /*0130*/  IMAD.WIDE.U32 R4, R0, 0x4, R4 ;  /* 0x0000000400047825 */ /* 0x010fca00078e0004 */
[----:B------:R2:W5:Y:S01]  /*0140*/  LDG.E R6, desc[UR6][R4.64] ;  /* 0x0000000604067981 */ /* 0x000562000c1e1900 */
[----:B------:R-:W-:Y:S04]  /*0150*/  BSSY.RECONVERGENT B0, `(.L_x_49) ;  /* 0x0000026000007945 */ /* 0x000fe80003800200 */
[----:B------:R-:W-:Y:S01]  /*0160*/  @!P0 STS.U8 [UR4], RZ ;  /* 0x000000ffff008988 */ /* 0x000fe20008000004 */
[----:B------:R-:W-:Y:S06]  /*0170*/  BAR.SYNC.DEFER_BLOCKING 0x0 ;  /* 0x0000000000007b1d */ /* 0x000fec0000010000 */
[----:B------:R-:W3:Y:S02]  /*0180*/  LDS.U8 R7, [UR4] ;  /* 0x00000004ff077984 */ /* 0x000ee40008000000 */
[----:B---3--:R-:W-:Y:S01]  /*0190*/  ISETP.NE.AND P0, PT, R7, RZ, PT ;  /* 0x000000ff0700720c */ /* 0x008fe20003f05270 */
[----:B-1----:R-:W-:-:S05]  /*01a0*/  VIADD R7, R2, -UR5 ;  /* 0x8000000502077c36 */ /* 0x002fca0008000000 */
[----:B------:R-:W-:-:S13]  /*01b0*/  ISETP.GT.U32.OR P0, PT, R10, R7, P0 ;  /* 0x000000070a00720c */ /* 0x000fda0000704470 */
[----:B0-2---:R-:W-:Y:S05]  /*01c0*/  @P0 BRA `(.L_x_50) ;  /* 0x0000000000780947 */ /* 0x005fea0003800000 */
[----:B------:R-:W-:Y:S01]  /*01d0*/  ISETP.NE.AND P0, PT, RZ, UR5, PT ;  /* 0x00000005ff007c0c */ /* 0x000fe2000bf05270 */
[----:B------:R-:W-:-:S12]  /*01e0*/  IMAD.MOV.U32 R2, RZ, RZ, 0x1 ;  /* 0x00000001ff027424 */ /* 0x000fd800078e00ff */
[----:B------:R0:W-:Y:S01]  /*01f0*/  @!P0 STS.U8 [UR4], R2 ;  /* 0x00000002ff008988 */ /* 0x0001e20008000004 */
[----:B------:R-:W-:Y:S05]  /*0200*/  @!P0 BRA `(.L_x_50) ;  /* 0x0000000000688947 */ /* 0x000fea0003800000 */
[----:B------:R-:W1:Y:S01]  /*0210*/  LDC R11, c[0x0][0x360] ;  /* 0x0000d800ff0b7b82 */ /* 0x000e620000000800 */
[----:B------:R-:W-:-:S07]  /*0220*/  IMAD.MOV.U32 R8, RZ, RZ, R10 ;  /* 0x000000ffff087224 */ /* 0x000fce00078e000a */
.L_x_53:
[----:B------:R-:W-:Y:S01]  /*0230*/  BSSY.RECONVERGENT B1, `(.L_x_51) ;  /* 0x000000e000017945 */ /* 0x000fe20003800200 */
[----:B-----5:R-:W-:Y:S02]  /*0240*/  IMAD.IADD R12, R6, 0x1, R8 ;  /* 0x00000001060c7824 */ /* 0x020fe400078e0208 */
[----:B--2---:R-:W-:-:S07]  /*0250*/  IMAD.MOV.U32 R9, RZ, RZ, RZ ;  /* 0x000000ffff097224 */ /* 0x004fce00078e00ff */
.L_x_52:
[----:B0-----:R-:W-:Y:S01]  /*0260*/  IMAD.IADD R2, R12, 0x1, R9 ;  /* 0x000000010c027824 */ /* 0x001fe200078e0209 */
[----:B------:R-:W-:-:S04]  /*0270*/  IADD3 R4, P1, PT, R9, UR10, RZ ;  /* 0x0000000a09047c10 */ /* 0x000fc8000ff3e0ff */
[----:B------:R-:W-:Y:S01]  /*0280*/  IADD3 R2, P0, PT, R2, UR8, RZ ;  /* 0x0000000802027c10 */ /* 0x000fe2000ff1e0ff */
[----:B------:R-:W-:-:S04]  /*0290*/  IMAD.X R5, RZ, RZ, UR11, P1 ;  /* 0x0000000bff057e24 */ /* 0x000fc800088e06ff */
[----:B------:R-:W-:Y:S02]  /*02a0*/  IMAD.X R3, RZ, RZ, UR9, P0 ;  /* 0x00000009ff037e24 */ /* 0x000fe400080e06ff */
[----:B------:R-:W2:Y:S04]  /*02b0*/  LDG.E.U8 R5, desc[UR6][R4.64] ;  /* 0x0000000604057981 */ /* 0x000ea8000c1e1100 */
[----:B------:R-:W2:Y:S01]  /*02c0*/  LDG.E.U8 R2, desc[UR6][R2.64] ;  /* 0x0000000602027981 */ /* 0x000ea2000c1e1100 */
[----:B------:R-:W-:-:S05]  /*02d0*/  VIADD R9, R9, 0x1 ;  /* 0x0000000109097836 */ /* 0x000fca0000000000 */
[----:B------:R-:W-:Y:S02]  /*02e0*/  ISETP.GE.U32.AND P0, PT, R9, UR12, PT ;  /* 0x0000000c09007c0c */ /* 0x000fe4000bf06070 */
[----:B--2---:R-:W-:-:S13]  /*02f0*/  ISETP.EQ.AND P1, PT, R2, R5, PT ;  /* 0x000000050200720c */ /* 0x004fda0003f22270 */
[----:B------:R-:W-:Y:S05]  /*0300*/  @!P0 BRA P1, `(.L_x_52) ;  /* 0xfffffffc00d48947 */ /* 0x000fea000083ffff */
[----:B------:R-:W-:Y:S05]  /*0310*/  BSYNC.RECONVERGENT B1 ;  /* 0x0000000000017941 */ /* 0x000fea0003800200 */
.L_x_51:
[----:B------:R-:W-:Y:S01]  /*0320*/  ISETP.NE.AND P0, PT, R2, R5, PT ;  /* 0x000000050200720c */ /* 0x000fe20003f05270 */
[----:B------:R-:W-:Y:S02]  /*0330*/  IMAD.MOV.U32 R4, RZ, RZ, 0x1 ;  /* 0x00000001ff047424 */ /* 0x000fe400078e00ff */
[----:B-1----:R-:W-:-:S05]  /*0340*/  IMAD.IADD R8, R11, 0x1, R8 ;  /* 0x000000010b087824 */ /* 0x002fca00078e0208 */
[----:B------:R-:W-:-:S05]  /*0350*/  ISETP.LE.U32.AND P1, PT, R8, R7, PT ;  /* 0x000000070800720c */ /* 0x000fca0003f23070 */
[----:B------:R-:W0:Y:S01]  /*0360*/  @!P0 S2R R3, SR_CgaCtaId ;  /* 0x0000000000038919 */ /* 0x000e220000008800 */
[----:B------:R-:W-:-:S04]  /*0370*/  @!P0 MOV R2, 0x400 ;  /* 0x0000040000028802 */ /* 0x000fc80000000f00 */
[----:B0-----:R-:W-:-:S05]  /*0380*/  @!P0 LEA R2, R3, R2, 0x18 ;  /* 0x0000000203028211 */ /* 0x001fca00078ec0ff */
[----:B------:R2:W-:Y:S01]  /*0390*/  @!P0 STS.U8 [R2], R4 ;  /* 0x0000000402008388 */ /* 0x0005e20000000000 */
[----:B------:R-:W-:Y:S05]  /*03a0*/  @P0 BRA P1, `(.L_x_53) ;  /* 0xfffffffc00a00947 */ /* 0x000fea000083ffff */
.L_x_50:
[----:B------:R-:W-:Y:S05]  /*03b0*/  BSYNC.RECONVERGENT B0 ;  /* 0x0000000000007941 */ /* 0x000fea0003800200 */
.L_x_49:
[----:B------:R-:W-:Y:S01]  /*03c0*/  BAR.SYNC.DEFER_BLOCKING 0x0 ;  /* 0x0000000000007b1d */ /* 0x000fe20000010000 */
[----:B------:R-:W-:-:S13]  /*03d0*/  ISETP.NE.AND P0, PT, R10, RZ, PT ;  /* 0x000000ff0a00720c */ /* 0x000fda0003f05270 */
[----:B------:R-:W-:Y:S05]  /*03e0*/  @P0 EXIT ;  /* 0x000000000000094d */ /* 0x000fea0003800000 */
[----:B------:R-:W1:Y:S01]  /*03f0*/  S2UR UR5, SR_CgaCtaId ;  /* 0x00000000000579c3 */ /* 0x000e620000008800 */
[----:B------:R-:W-:Y:S02]  /*0400*/  UMOV UR4, 0x400 ;  /* 0x0000040000047882 */ /* 0x000fe40000000000 */
[----:B-1----:R-:W-:-:S09]  /*0410*/  ULEA UR4, UR5, UR4, 0x18 ;  /* 0x0000000405047291 */ /* 0x002fd2000f8ec0ff */
[----:B------:R-:W1:Y:S02]  /*0420*/  LDS.U8 R3, [UR4] ;  /* 0x00000004ff037984 */ /* 0x000e640008000000 */
[----:B------:R-:W0:Y:S02]  /*0430*/  LDCU.64 UR4, c[0x0][0x388] ;  /* 0x00007100ff0477ac */ /* 0x000e240008000a00 */
[----:B0-2---:R-:W-:Y:S02]  /*0440*/  IADD3 R2, P1, PT, R0, UR4, RZ ;  /* 0x0000000400027c10 */ /* 0x005fe4000ff3e0ff */
[----:B-1----:R-:W-:-:S03]  /*0450*/  ISETP.NE.AND P0, PT, R3, RZ, PT ;  /* 0x000000ff0300720c */ /* 0x002fc60003f05270 */
[----:B------:R-:W-:Y:S01]  /*0460*/  IMAD.X R3, RZ, RZ, UR5, P1 ;  /* 0x00000005ff037e24 */ /* 0x000fe200088e06ff */
[----:B------:R-:W-:-:S05]  /*0470*/  SEL R5, RZ, 0x1, !P0 ;  /* 0x00000001ff057807 */ /* 0x000fca0004000000 */
[----:B------:R-:W-:Y:S01]  /*0480*/  STG.E.U8 desc[UR6][R2.64], R5 ;  /* 0x0000000502007986 */ /* 0x000fe2000c101106 */
[----:B------:R-:W-:Y:S05]  /*0490*/  EXIT ;  /* 0x000000000000794d */ /* 0x000fea0003800000 */
.L_x_54:
        /* <DEDUP_REMOVED lines=14> */
.L_x_64:


//--------------------- .text.string_reverse_kernel --------------------------
	.section	.text.string_reverse_kernel,"ax",@progbits
	.align	128
        .global         string_reverse_kernel
        .type           string_reverse_kernel,@function
        .size           string_reverse_kernel,(.L_x_65 - string_reverse_kernel)
        .other          string_reverse_kernel,@"STO_CUDA_ENTRY STV_DEFAULT"
string_reverse_kernel:
.text.string_reverse_kernel:
[----:B------:R-:W-:Y:S01]  /*0000*/  LDC R1, c[0x0][0x37c] ;  /* 0x0000df00ff017b82 */ /* 0x000fe20000000800 */
[----:B------:R-:W0:Y:S01]  /*0010*/  S2R R5, SR_CTAID.X ;  /* 0x0000000000057919 */ /* 0x000e220000002500 */
[----:B------:R-:W0:Y:S02]  /*0020*/  LDCU UR4, c[0x0][0x3a0] ;  /* 0x00007400ff0477ac */ /* 0x000e240008000800 */
[----:B0-----:R-:W-:-:S13]  /*0030*/  ISETP.GE.U32.AND P0, PT, R5, UR4, PT ;  /* 0x0000000405007c0c */ /* 0x001fda000bf06070 */
[----:B------:R-:W-:Y:S05]  /*0040*/  @P0 EXIT ;  /* 0x000000000000094d */ /* 0x000fea0003800000 */
[----:B------:R-:W0:Y:S01]  /*0050*/  LDC.64 R2, c[0x0][0x398] ;  /* 0x0000e600ff027b82 */ /* 0x000e220000000a00 */
[----:B------:R-:W1:Y:S01]  /*0060*/  LDCU.64 UR4, c[0x0][0x358] ;  /* 0x00006b00ff0477ac */ /* 0x000e620008000a00 */
[----:B0-----:R-:W-:-:S05]  /*0070*/  IMAD.WIDE.U32 R2, R5, 0x4, R2 ;  /* 0x0000000405027825 */ /* 0x001fca00078e0002 */
[----:B-1----:R-:W2:Y:S01]  /*0080*/  LDG.E R0, desc[UR4][R2.64] ;  /* 0x0000000402007981 */ /* 0x002ea2000c1e1900 */
[----:B------:R-:W2:Y:S02]  /*0090*/  S2R R6, SR_TID.X ;  /* 0x0000000000067919 */ /* 0x000ea40000002100 */
[----:B--2---:R-:W-:-:S13]  /*00a0*/  ISETP.GE.U32.AND P0, PT, R6, R0, PT ;  /* 0x000000000600720c */ /* 0x004fda0003f06070 */
[----:B------:R-:W-:Y:S05]  /*00b0*/  @P0 EXIT ;  /* 0x000000000000094d */ /* 0x000fea0003800000 */
[----:B------:R-:W0:Y:S01]  /*00c0*/  LDC.64 R2, c[0x0][0x390] ;  /* 0x0000e400ff027b82 */ /* 0x000e220000000a00 */
[----:B------:R-:W1:Y:S01]  /*00d0*/  LDCU.128 UR8, c[0x0][0x380] ;  /* 0x00007000ff0877ac */ /* 0x000e620008000c00 */
[----:B0-----:R-:W-:-:S06]  /*00e0*/  IMAD.WIDE.U32 R2, R5, 0x4, R2 ;  /* 0x0000000405027825 */ /* 0x001fcc00078e0002 */
[----:B------:R-:W2:Y:S01]  /*00f0*/  LDG.E R3, desc[UR4][R2.64] ;  /* 0x0000000402037981 */ /* 0x000ea2000c1e1900 */
[----:B------:R-:W-:-:S04]  /*0100*/  LOP3.LUT R4, RZ, R6, RZ, 0x33, !PT ;  /* 0x00000006ff047212 */ /* 0x000fc800078e33ff */
[----:B--2---:R-:W-:-:S04]  /*0110*/  IADD3 R4, PT, PT, R3, R0, R4 ;  /* 0x0000000003047210 */ /* 0x004fc80007ffe004 */
[----:B-1----:R-:W-:-:S05]  /*0120*/  IADD3 R4, P0, PT, R4, UR8, RZ ;  /* 0x0000000804047c10 */ /* 0x002fca000ff1e0ff */
[----:B------:R-:W-:-:S06]  /*0130*/  IMAD.X R5, RZ, RZ, UR9, P0 ;  /* 0x00000009ff057e24 */ /* 0x000fcc00080e06ff */
[----:B------:R-:W2:Y:S01]  /*0140*/  LDG.E.U8 R5, desc[UR4][R4.64] ;  /* 0x0000000404057981 */ /* 0x000ea2000c1e1100 */
[----:B------:R-:W-:-:S05]  /*0150*/  IMAD.IADD R6, R3, 0x1, R6 ;  /* 0x0000000103067824 */ /* 0x000fca00078e0206 */
[----:B------:R-:W-:-:S05]  /*0160*/  IADD3 R6, P0, PT, R6, UR10, RZ ;  /* 0x0000000a06067c10 */ /* 0x000fca000ff1e0ff */
[----:B------:R-:W-:-:S05]  /*0170*/  IMAD.X R7, RZ, RZ, UR11, P0 ;  /* 0x0000000bff077e24 */ /* 0x000fca00080e06ff */
[----:B--2---:R-:W-:Y:S01]  /*0180*/  STG.E.U8 desc[UR4][R6.64], R5 ;  /* 0x0000000506007986 */ /* 0x004fe2000c101104 */
[----:B------:R-:W-:Y:S05]  /*0190*/  EXIT ;  /* 0x000000000000794d */ /* 0x000fea0003800000 */
.L_x_55:
        /* <DEDUP_REMOVED lines=14> */
.L_x_65:


//--------------------- .text.string_lowercase_kernel --------------------------
	.section	.text.string_lowercase_kernel,"ax",@progbits
	.align	128
        .global         string_lowercase_kernel
        .type           string_lowercase_kernel,@function
        .size           string_lowercase_kernel,(.L_x_66 - string_lowercase_kernel)
        .other          string_lowercase_kernel,@"STO_CUDA_ENTRY STV_DEFAULT"
string_lowercase_kernel:
.text.string_lowercase_kernel:
[----:B------:R-:W-:Y:S01]  /*0000*/  LDC R1, c[0x0][0x37c] ;  /* 0x0000df00ff017b82 */ /* 0x000fe20000000800 */
[----:B------:R-:W0:Y:S01]  /*0010*/  S2R R5, SR_CTAID.X ;  /* 0x0000000000057919 */ /* 0x000e220000002500 */
[----:B------:R-:W0:Y:S02]  /*0020*/  LDCU UR4, c[0x0][0x3a0] ;  /* 0x00007400ff0477ac */ /* 0x000e240008000800 */
[----:B0-----:R-:W-:-:S13]  /*0030*/  ISETP.GE.U32.AND P0, PT, R5, UR4, PT ;  /* 0x0000000405007c0c */ /* 0x001fda000bf06070 */
[----:B------:R-:W-:Y:S05]  /*0040*/  @P0 EXIT ;  /* 0x000000000000094d */ /* 0x000fea0003800000 */
[----:B------:R-:W0:Y:S01]  /*0050*/  LDC.64 R2, c[0x0][0x398] ;  /* 0x0000e600ff027b82 */ /* 0x000e220000000a00 */
[----:B------:R-:W1:Y:S01]  /*0060*/  LDCU.64 UR4, c[0x0][0x358] ;  /* 0x00006b00ff0477ac */ /* 0x000e620008000a00 */
[----:B0-----:R-:W-:-:S06]  /*0070*/  IMAD.WIDE.U32 R2, R5, 0x4, R2 ;  /* 0x0000000405027825 */ /* 0x001fcc00078e0002 */
[----:B-1----:R-:W2:Y:S01]  /*0080*/  LDG.E R2, desc[UR4][R2.64] ;  /* 0x0000000402027981 */ /* 0x002ea2000c1e1900 */
[----:B------:R-:W2:Y:S02]  /*0090*/  S2R R7, SR_TID.X ;  /* 0x0000000000077919 */ /* 0x000ea40000002100 */
[----:B--2---:R-:W-:-:S13]  /*00a0*/  ISETP.GE.U32.AND P0, PT, R7, R2, PT ;  /* 0x000000020700720c */ /* 0x004fda0003f06070 */
[----:B------:R-:W-:Y:S05]  /*00b0*/  @P0 EXIT ;  /* 0x000000000000094d */ /* 0x000fea0003800000 */
[----:B------:R-:W0:Y:S01]  /*00c0*/  LDC.64 R2, c[0x0][0x390] ;  /* 0x0000e400ff027b82 */ /* 0x000e220000000a00 */
[----:B------:R-:W1:Y:S01]  /*00d0*/  LDCU.128 UR8, c[0x0][0x380] ;  /* 0x00007000ff0877ac */ /* 0x000e620008000c00 */
[----:B0-----:R-:W-:-:S06]  /*00e0*/  IMAD.WIDE.U32 R2, R5, 0x4, R2 ;  /* 0x0000000405027825 */ /* 0x001fcc00078e0002 */
[----:B------:R-:W2:Y:S02]  /*00f0*/  LDG.E R2, desc[UR4][R2.64] ;  /* 0x0000000402027981 */ /* 0x000ea4000c1e1900 */
[----:B--2---:R-:W-:-:S05]  /*0100*/  IMAD.IADD R6, R2, 0x1, R7 ;  /* 0x0000000102067824 */ /* 0x004fca00078e0207 */
[----:B-1----:R-:W-:-:S05]  /*0110*/  IADD3 R4, P0, PT, R6, UR8, RZ ;  /* 0x0000000806047c10 */ /* 0x002fca000ff1e0ff */
[----:B------:R-:W-:-:S05]  /*0120*/  IMAD.X R5, RZ, RZ, UR9, P0 ;  /* 0x00000009ff057e24 */ /* 0x000fca00080e06ff */
[----:B------:R-:W2:Y:S01]  /*0130*/  LDG.E.U8 R9, desc[UR4][R4.64] ;  /* 0x0000000404097981 */ /* 0x000ea2000c1e1100 */
[----:B------:R-:W-:-:S05]  /*0140*/  IADD3 R6, P1, PT, R6, UR10, RZ ;  /* 0x0000000a06067c10 */ /* 0x000fca000ff3e0ff */
[----:B------:R-:W-:Y:S01]  /*0150*/  IMAD.X R7, RZ, RZ, UR11, P1 ;  /* 0x0000000bff077e24 */ /* 0x000fe200088e06ff */
[----:B--2---:R-:W-:-:S04]  /*0160*/  IADD3 R0, PT, PT, R9, -0x41, RZ ;  /* 0xffffffbf09007810 */ /* 0x004fc80007ffe0ff */
[----:B------:R-:W-:-:S04]  /*0170*/  LOP3.LUT R0, R0, 0xff, RZ, 0xc0, !PT ;  /* 0x000000ff00007812 */ /* 0x000fc800078ec0ff */
[----:B------:R-:W-:-:S13]  /*0180*/  ISETP.GE.U32.AND P0, PT, R0, 0x1a, PT ;  /* 0x0000001a0000780c */ /* 0x000fda0003f06070 */
[----:B------:R-:W-:-:S05]  /*0190*/  @!P0 IADD3 R9, PT, PT, R9, 0x20, RZ ;  /* 0x0000002009098810 */ /* 0x000fca0007ffe0ff */
[----:B------:R-:W-:Y:S01]  /*01a0*/  STG.E.U8 desc[UR4][R6.64], R9 ;  /* 0x0000000906007986 */ /* 0x000fe2000c101104 */
[----:B------:R-:W-:Y:S05]  /*01b0*/  EXIT ;  /* 0x000000000000794d */ /* 0x000fea0003800000 */
.L_x_56:
        /* <DEDUP_REMOVED lines=12> */
.L_x_66:


//--------------------- .text.string_uppercase_kernel --------------------------
	.section	.text.string_uppercase_kernel,"ax",@progbits
	.align	128
        .global         string_uppercase_kernel
        .type           string_uppercase_kernel,@function
        .size           string_uppercase_kernel,(.L_x_67 - string_uppercase_kernel)
        .other          string_uppercase_kernel,@"STO_CUDA_ENTRY STV_DEFAULT"
string_uppercase_kernel:
.text.string_uppercase_kernel:
        /* <DEDUP_REMOVED lines=25> */
[----:B------:R-:W-:-:S05]  /*0190*/  @!P0 IADD3 R9, PT, PT, R9, -0x20, RZ ;  /* 0xffffffe009098810 */ /* 0x000fca0007ffe0ff */
[----:B------:R-:W-:Y:S01]  /*01a0*/  STG.E.U8 desc[UR4][R6.64], R9 ;  /* 0x0000000906007986 */ /* 0x000fe2000c101104 */
[----:B------:R-:W-:Y:S05]  /*01b0*/  EXIT ;  /* 0x000000000000794d */ /* 0x000fea0003800000 */
.L_x_57:
        /* <DEDUP_REMOVED lines=12> */
.L_x_67:


//--------------------- .nv.shared.reserved.0     --------------------------
	.section	.nv.shared.reserved.0,"aw",@nobits
	.weak		__nv_reservedSMEM_offset_0_alias
	.size		__nv_reservedSMEM_offset_0_alias, 0, 64
	.other		__nv_reservedSMEM_offset_0_alias,@"STO_CUDA_RESERVED_SHARED STV_DEFAULT"
__nv_reservedSMEM_offset_0_alias:
	.zero		0
	.zero		64


//--------------------- .nv.global                --------------------------
	.section	.nv.global,"aw",@nobits
.nv.global:
	.type		_ZN34_INTERNAL_456c8dbc_4_k_cu_d6b51c656thrust24THRUST_300001_SM_1000_NS12placeholders2_5E,@object
	.size		_ZN34_INTERNAL_456c8dbc_4_k_cu_d6b51c656thrust24THRUST_300001_SM_1000_NS12placeholders2_5E,(_ZN34_INTERNAL_456c8dbc_4_k_cu_d6b51c654cuda3std3__45__cpo6cbeginE - _ZN34_INTERNAL_456c8dbc_4_k_cu_d6b51c656thrust24THRUST_300001_SM_1000_NS12placeholders2_5E)
_ZN34_INTERNAL_456c8dbc_4_k_cu_d6b51c656thrust24THRUST_300001_SM_1000_NS12placeholders2_5E:
	.zero		1
	.type		_ZN34_INTERNAL_456c8dbc_4_k_cu_d6b51c654cuda3std3__45__cpo6cbeginE,@object
	.size		_ZN34_INTERNAL_456c8dbc_4_k_cu_d6b51c654cuda3std3__45__cpo6cbeginE,(_ZN34_INTERNAL_456c8dbc_4_k_cu_d6b51c654cuda3std6ranges3__45__cpo6cbeginE - _ZN34_INTERNAL_456c8dbc_4_k_cu_d6b51c654cuda3std3__45__cpo6cbeginE)
_ZN34_INTERNAL_456c8dbc_4_k_cu_d6b51c654cuda3std3__45__cpo6cbeginE:
	.zero		1
	.type		_ZN34_INTERNAL_456c8dbc_4_k_cu_d6b51c654cuda3std6ranges3__45__cpo6cbeginE,@object
	.size		_ZN34_INTERNAL_456c8dbc_4_k_cu_d6b51c654cuda3std6ranges3__45__cpo6cbeginE,(_ZN34_INTERNAL_456c8dbc_4_k_cu_d6b51c654cuda3std3__48in_placeE - _ZN34_INTERNAL_456c8dbc_4_k_cu_d6b51c654cuda3std6ranges3__45__cpo6cbeginE)
_ZN34_INTERNAL_456c8dbc_4_k_cu_d6b51c654cuda3std6ranges3__45__cpo6cbeginE:
	.zero		1
	.type		_ZN34_INTERNAL_456c8dbc_4_k_cu_d6b51c654cuda3std3__48in_placeE,@object
	.size		_ZN34_INTERNAL_456c8dbc_4_k_cu_d6b51c654cuda3std3__48in_placeE,(_ZN34_INTERNAL_456c8dbc_4_k_cu_d6b51c654cuda3std6ranges3__45__cpo4sizeE - _ZN34_INTERNAL_456c8dbc_4_k_cu_d6b51c654cuda3std3__48in_placeE)
_ZN34_INTERNAL_456c8dbc_4_k_cu_d6b51c654cuda3std3__48in_placeE:
	.zero		1
	.type		_ZN34_INTERNAL_456c8dbc_4_k_cu_d6b51c654cuda3std6ranges3__45__cpo4sizeE,@object
	.size		_ZN34_INTERNAL_456c8dbc_4_k_cu_d6b51c654cuda3std6ranges3__45__cpo4sizeE,(_ZN34_INTERNAL_456c8dbc_4_k_cu_d6b51c656thrust24THRUST_300001_SM_1000_NS12placeholders2_9E - _ZN34_INTERNAL_456c8dbc_4_k_cu_d6b51c654cuda3std6ranges3__45__cpo4sizeE)
_ZN34_INTERNAL_456c8dbc_4_k_cu_d6b51c654cuda3std6ranges3__45__cpo4sizeE:
	.zero		1
	.type		_ZN34_INTERNAL_456c8dbc_4_k_cu_d6b51c656thrust24THRUST_300001_SM_1000_NS12placeholders2_9E,@object
	.size		_ZN34_INTERNAL_456c8dbc_4_k_cu_d6b51c656thrust24THRUST_300001_SM_1000_NS12placeholders2_9E,(_ZN34_INTERNAL_456c8dbc_4_k_cu_d6b51c654cuda3std3__45__cpo7crbeginE - _ZN34_INTERNAL_456c8dbc_4_k_cu_d6b51c656thrust24THRUST_300001_SM_1000_NS12placeholders2_9E)
_ZN34_INTERNAL_456c8dbc_4_k_cu_d6b51c656thrust24THRUST_300001_SM_1000_NS12placeholders2_9E:
	.zero		1
	.type		_ZN34_INTERNAL_456c8dbc_4_k_cu_d6b51c654cuda3std3__45__cpo7crbeginE,@object
	.size		_ZN34_INTERNAL_456c8dbc_4_k_cu_d6b51c654cuda3std3__45__cpo7crbeginE,(_ZN34_INTERNAL_456c8dbc_4_k_cu_d6b51c654cuda3std6ranges3__45__cpo4nextE - _ZN34_INTERNAL_456c8dbc_4_k_cu_d6b51c654cuda3std3__45__cpo7crbeginE)
_ZN34_INTERNAL_456c8dbc_4_k_cu_d6b51c654cuda3std3__45__cpo7crbeginE:
	.zero		1
	.type		_ZN34_INTERNAL_456c8dbc_4_k_cu_d6b51c654cuda3std6ranges3__45__cpo4nextE,@object
	.size		_ZN34_INTERNAL_456c8dbc_4_k_cu_d6b51c654cuda3std6ranges3__45__cpo4nextE,(_ZN34_INTERNAL_456c8dbc_4_k_cu_d6b51c654cuda3std6ranges3__45__cpo4swapE - _ZN34_INTERNAL_456c8dbc_4_k_cu_d6b51c654cuda3std6ranges3__45__cpo4nextE)
_ZN34_INTERNAL_456c8dbc_4_k_cu_d6b51c654cuda3std6ranges3__45__cpo4nextE:
	.zero		1
	.type		_ZN34_INTERNAL_456c8dbc_4_k_cu_d6b51c654cuda3std6ranges3__45__cpo4swapE,@object
	.size		_ZN34_INTERNAL_456c8dbc_4_k_cu_d6b51c654cuda3std6ranges3__45__cpo4swapE,(_ZN34_INTERNAL_456c8dbc_4_k_cu_d6b51c656thrust24THRUST_300001_SM_1000_NS12placeholders2_1E - _ZN34_INTERNAL_456c8dbc_4_k_cu_d6b51c654cuda3std6ranges3__45__cpo4swapE)
_ZN34_INTERNAL_456c8dbc_4_k_cu_d6b51c654cuda3std6ranges3__45__cpo4swapE:
	.zero		1
	.type		_ZN34_INTERNAL_456c8dbc_4_k_cu_d6b51c656thrust24THRUST_300001_SM_1000_NS12placeholders2_1E,@object
	.size		_ZN34_INTERNAL_456c8dbc_4_k_cu_d6b51c656thrust24THRUST_300001_SM_1000_NS12placeholders2_1E,(_ZN34_INTERNAL_456c8dbc_4_k_cu_d6b51c656thrust24THRUST_300001_SM_1000_NS12placeholders2_3E - _ZN34_INTERNAL_456c8dbc_4_k_cu_d6b51c656thrust24THRUST_300001_SM_1000_NS12placeholders2_1E)
_ZN34_INTERNAL_456c8dbc_4_k_cu_d6b51c656thrust24THRUST_300001_SM_1000_NS12placeholders2_1E:
	.zero		1
	.type		_ZN34_INTERNAL_456c8dbc_4_k_cu_d6b51c656thrust24THRUST_300001_SM_1000_NS12placeholders2_3E,@object
	.size		_ZN34_INTERNAL_456c8dbc_4_k_cu_d6b51c656thrust24THRUST_300001_SM_1000_NS12placeholders2_3E,(_ZN34_INTERNAL_456c8dbc_4_k_cu_d6b51c654cuda3std3__45__cpo5beginE - _ZN34_INTERNAL_456c8dbc_4_k_cu_d6b51c656thrust24THRUST_300001_SM_1000_NS12placeholders2_3E)
_ZN34_INTERNAL_456c8dbc_4_k_cu_d6b51c656thrust24THRUST_300001_SM_1000_NS12placeholders2_3E:
	.zero		1
	.type		_ZN34_INTERNAL_456c8dbc_4_k_cu_d6b51c654cuda3std3__45__cpo5beginE,@object
	.size		_ZN34_INTERNAL_456c8dbc_4_k_cu_d6b51c654cuda3std3__45__cpo5beginE,(_ZN34_INTERNAL_456c8dbc_4_k_cu_d6b51c654cuda3std6ranges3__45__cpo5beginE - _ZN34_INTERNAL_456c8dbc_4_k_cu_d6b51c654cuda3std3__45__cpo5beginE)
_ZN34_INTERNAL_456c8dbc_4_k_cu_d6b51c654cuda3std3__45__cpo5beginE:
	.zero		1
	.type		_ZN34_INTERNAL_456c8dbc_4_k_cu_d6b51c654cuda3std6ranges3__45__cpo5beginE,@object
	.size		_ZN34_INTERNAL_456c8dbc_4_k_cu_d6b51c654cuda3std6ranges3__45__cpo5beginE,(_ZN34_INTERNAL_456c8dbc_4_k_cu_d6b51c654cuda3std3__436_GLOBAL__N__456c8dbc_4_k_cu_d6b51c656ignoreE - _ZN34_INTERNAL_456c8dbc_4_k_cu_d6b51c654cuda3std6ranges3__45__cpo5beginE)
_ZN34_INTERNAL_456c8dbc_4_k_cu_d6b51c654cuda3std6ranges3__45__cpo5beginE:
	.zero		1
	.type		_ZN34_INTERNAL_456c8dbc_4_k_cu_d6b51c654cuda3std3__436_GLOBAL__N__456c8dbc_4_k_cu_d6b51c656ignoreE,@object
	.size		_ZN34_INTERNAL_456c8dbc_4_k_cu_d6b51c654cuda3std3__436_GLOBAL__N__456c8dbc_4_k_cu_d6b51c656ignoreE,(_ZN34_INTERNAL_456c8dbc_4_k_cu_d6b51c654cuda3std6ranges3__45__cpo4dataE - _ZN34_INTERNAL_456c8dbc_4_k_cu_d6b51c654cuda3std3__436_GLOBAL__N__456c8dbc_4_k_cu_d6b51c656ignoreE)
_ZN34_INTERNAL_456c8dbc_4_k_cu_d6b51c654cuda3std3__436_GLOBAL__N__456c8dbc_4_k_cu_d6b51c656ignoreE:
	.zero		1
	.type		_ZN34_INTERNAL_456c8dbc_4_k_cu_d6b51c654cuda3std6ranges3__45__cpo4dataE,@object
	.size		_ZN34_INTERNAL_456c8dbc_4_k_cu_d6b51c654cuda3std6ranges3__45__cpo4dataE,(_ZN34_INTERNAL_456c8dbc_4_k_cu_d6b51c656thrust24THRUST_300001_SM_1000_NS12placeholders2_7E - _ZN34_INTERNAL_456c8dbc_4_k_cu_d6b51c654cuda3std6ranges3__45__cpo4dataE)
_ZN34_INTERNAL_456c8dbc_4_k_cu_d6b51c654cuda3std6ranges3__45__cpo4dataE:
	.zero		1
	.type		_ZN34_INTERNAL_456c8dbc_4_k_cu_d6b51c656thrust24THRUST_300001_SM_1000_NS12placeholders2_7E,@object
	.size		_ZN34_INTERNAL_456c8dbc_4_k_cu_d6b51c656thrust24THRUST_300001_SM_1000_NS12placeholders2_7E,(_ZN34_INTERNAL_456c8dbc_4_k_cu_d6b51c654cuda3std3__45__cpo6rbeginE - _ZN34_INTERNAL_456c8dbc_4_k_cu_d6b51c656thrust24THRUST_300001_SM_1000_NS12placeholders2_7E)
_ZN34_INTERNAL_456c8dbc_4_k_cu_d6b51c656thrust24THRUST_300001_SM_1000_NS12placeholders2_7E:
	.zero		1
	.type		_ZN34_INTERNAL_456c8dbc_4_k_cu_d6b51c654cuda3std3__45__cpo6rbeginE,@object
	.size		_ZN34_INTERNAL_456c8dbc_4_k_cu_d6b51c654cuda3std3__45__cpo6rbeginE,(_ZN34_INTERNAL_456c8dbc_4_k_cu_d6b51c654cuda3std6ranges3__45__cpo7advanceE - _ZN34_INTERNAL_456c8dbc_4_k_cu_d6b51c654cuda3std3__45__cpo6rbeginE)
_ZN34_INTERNAL_456c8dbc_4_k_cu_d6b51c654cuda3std3__45__cpo6rbeginE:
	.zero		1
	.type		_ZN34_INTERNAL_456c8dbc_4_k_cu_d6b51c654cuda3std6ranges3__45__cpo7advanceE,@object
	.size		_ZN34_INTERNAL_456c8dbc_4_k_cu_d6b51c654cuda3std6ranges3__45__cpo7advanceE,(_ZN34_INTERNAL_456c8dbc_4_k_cu_d6b51c654cuda3std3__47nulloptE - _ZN34_INTERNAL_456c8dbc_4_k_cu_d6b51c654cuda3std6ranges3__45__cpo7advanceE)
_ZN34_INTERNAL_456c8dbc_4_k_cu_d6b51c654cuda3std6ranges3__45__cpo7advanceE:
	.zero		1
	.type		_ZN34_INTERNAL_456c8dbc_4_k_cu_d6b51c654cuda3std3__47nulloptE,@object
	.size		_ZN34_INTERNAL_456c8dbc_4_k_cu_d6b51c654cuda3std3__47nulloptE,(_ZN34_INTERNAL_456c8dbc_4_k_cu_d6b51c654cuda3std6ranges3__45__cpo8distanceE - _ZN34_INTERNAL_456c8dbc_4_k_cu_d6b51c654cuda3std3__47nulloptE)
_ZN34_INTERNAL_456c8dbc_4_k_cu_d6b51c654cuda3std3__47nulloptE:
	.zero		1
	.type		_ZN34_INTERNAL_456c8dbc_4_k_cu_d6b51c654cuda3std6ranges3__45__cpo8distanceE,@object
	.size		_ZN34_INTERNAL_456c8dbc_4_k_cu_d6b51c654cuda3std6ranges3__45__cpo8distanceE,(_ZN34_INTERNAL_456c8dbc_4_k_cu_d6b51c656thrust24THRUST_300001_SM_1000_NS12placeholders2_6E - _ZN34_INTERNAL_456c8dbc_4_k_cu_d6b51c654cuda3std6ranges3__45__cpo8distanceE)
_ZN34_INTERNAL_456c8dbc_4_k_cu_d6b51c654cuda3std6ranges3__45__cpo8distanceE:
	.zero		1
	.type		_ZN34_INTERNAL_456c8dbc_4_k_cu_d6b51c656thrust24THRUST_300001_SM_1000_NS12placeholders2_6E,@object
	.size		_ZN34_INTERNAL_456c8dbc_4_k_cu_d6b51c656thrust24THRUST_300001_SM_1000_NS12placeholders2_6E,(_ZN34_INTERNAL_456c8dbc_4_k_cu_d6b51c654cuda3std3__45__cpo4cendE - _ZN34_INTERNAL_456c8dbc_4_k_cu_d6b51c656thrust24THRUST_300001_SM_1000_NS12placeholders2_6E)
_ZN34_INTERNAL_456c8dbc_4_k_cu_d6b51c656thrust24THRUST_300001_SM_1000_NS12placeholders2_6E:
	.zero		1
	.type		_ZN34_INTERNAL_456c8dbc_4_k_cu_d6b51c654cuda3std3__45__cpo4cendE,@object
	.size		_ZN34_INTERNAL_456c8dbc_4_k_cu_d6b51c654cuda3std3__45__cpo4cendE,(_ZN34_INTERNAL_456c8dbc_4_k_cu_d6b51c654cuda3std6ranges3__45__cpo4cendE - _ZN34_INTERNAL_456c8dbc_4_k_cu_d6b51c654cuda3std3__45__cpo4cendE)
_ZN34_INTERNAL_456c8dbc_4_k_cu_d6b51c654cuda3std3__45__cpo4cendE:
	.zero		1
	.type		_ZN34_INTERNAL_456c8dbc_4_k_cu_d6b51c654cuda3std6ranges3__45__cpo4cendE,@object
	.size		_ZN34_INTERNAL_456c8dbc_4_k_cu_d6b51c654cuda3std6ranges3__45__cpo4cendE,(_ZN34_INTERNAL_456c8dbc_4_k_cu_d6b51c654cuda3std3__420unreachable_sentinelE - _ZN34_INTERNAL_456c8dbc_4_k_cu_d6b51c654cuda3std6ranges3__45__cpo4cendE)
_ZN34_INTERNAL_456c8dbc_4_k_cu_d6b51c654cuda3std6ranges3__45__cpo4cendE:
	.zero		1
	.type		_ZN34_INTERNAL_456c8dbc_4_k_cu_d6b51c654cuda3std3__420unreachable_sentinelE,@object
	.size		_ZN34_INTERNAL_456c8dbc_4_k_cu_d6b51c654cuda3std3__420unreachable_sentinelE,(_ZN34_INTERNAL_456c8dbc_4_k_cu_d6b51c654cuda3std6ranges3__45__cpo5ssizeE - _ZN34_INTERNAL_456c8dbc_4_k_cu_d6b51c654cuda3std3__420unreachable_sentinelE)
_ZN34_INTERNAL_456c8dbc_4_k_cu_d6b51c654cuda3std3__420unreachable_sentinelE:
	.zero		1
	.type		_ZN34_INTERNAL_456c8dbc_4_k_cu_d6b51c654cuda3std6ranges3__45__cpo5ssizeE,@object
	.size		_ZN34_INTERNAL_456c8dbc_4_k_cu_d6b51c654cuda3std6ranges3__45__cpo5ssizeE,(_ZN34_INTERNAL_456c8dbc_4_k_cu_d6b51c656thrust24THRUST_300001_SM_1000_NS12placeholders3_10E - _ZN34_INTERNAL_456c8dbc_4_k_cu_d6b51c654cuda3std6ranges3__45__cpo5ssizeE)
_ZN34_INTERNAL_456c8dbc_4_k_cu_d6b51c654cuda3std6ranges3__45__cpo5ssizeE:
	.zero		1
	.type		_ZN34_INTERNAL_456c8dbc_4_k_cu_d6b51c656thrust24THRUST_300001_SM_1000_NS12placeholders3_10E,@object
	.size		_ZN34_INTERNAL_456c8dbc_4_k_cu_d6b51c656thrust24THRUST_300001_SM_1000_NS12placeholders3_10E,(_ZN34_INTERNAL_456c8dbc_4_k_cu_d6b51c654cuda3std3__45__cpo5crendE - _ZN34_INTERNAL_456c8dbc_4_k_cu_d6b51c656thrust24THRUST_300001_SM_1000_NS12placeholders3_10E)
_ZN34_INTERNAL_456c8dbc_4_k_cu_d6b51c656thrust24THRUST_300001_SM_1000_NS12placeholders3_10E:
	.zero		1
	.type		_ZN34_INTERNAL_456c8dbc_4_k_cu_d6b51c654cuda3std3__45__cpo5crendE,@object
	.size		_ZN34_INTERNAL_456c8dbc_4_k_cu_d6b51c654cuda3std3__45__cpo5crendE,(_ZN34_INTERNAL_456c8dbc_4_k_cu_d6b51c654cuda3std6ranges3__45__cpo4prevE - _ZN34_INTERNAL_456c8dbc_4_k_cu_d6b51c654cuda3std3__45__cpo5crendE)
_ZN34_INTERNAL_456c8dbc_4_k_cu_d6b51c654cuda3std3__45__cpo5crendE:
	.zero		1
	.type		_ZN34_INTERNAL_456c8dbc_4_k_cu_d6b51c654cuda3std6ranges3__45__cpo4prevE,@object
	.size		_ZN34_INTERNAL_456c8dbc_4_k_cu_d6b51c654cuda3std6ranges3__45__cpo4prevE,(_ZN34_INTERNAL_456c8dbc_4_k_cu_d6b51c654cuda3std6ranges3__45__cpo9iter_moveE - _ZN34_INTERNAL_456c8dbc_4_k_cu_d6b51c654cuda3std6ranges3__45__cpo4prevE)
_ZN34_INTERNAL_456c8dbc_4_k_cu_d6b51c654cuda3std6ranges3__45__cpo4prevE:
	.zero		1
	.type		_ZN34_INTERNAL_456c8dbc_4_k_cu_d6b51c654cuda3std6ranges3__45__cpo9iter_moveE,@object
	.size		_ZN34_INTERNAL_456c8dbc_4_k_cu_d6b51c654cuda3std6ranges3__45__cpo9iter_moveE,(_ZN34_INTERNAL_456c8dbc_4_k_cu_d6b51c656thrust24THRUST_300001_SM_1000_NS12placeholders2_2E - _ZN34_INTERNAL_456c8dbc_4_k_cu_d6b51c654cuda3std6ranges3__45__cpo9iter_moveE)
_ZN34_INTERNAL_456c8dbc_4_k_cu_d6b51c654cuda3std6ranges3__45__cpo9iter_moveE:
	.zero		1
	.type		_ZN34_INTERNAL_456c8dbc_4_k_cu_d6b51c656thrust24THRUST_300001_SM_1000_NS12placeholders2_2E,@object
	.size		_ZN34_INTERNAL_456c8dbc_4_k_cu_d6b51c656thrust24THRUST_300001_SM_1000_NS12placeholders2_2E,(_ZN34_INTERNAL_456c8dbc_4_k_cu_d6b51c656thrust24THRUST_300001_SM_1000_NS12placeholders2_4E - _ZN34_INTERNAL_456c8dbc_4_k_cu_d6b51c656thrust24THRUST_300001_SM_1000_NS12placeholders2_2E)
_ZN34_INTERNAL_456c8dbc_4_k_cu_d6b51c656thrust24THRUST_300001_SM_1000_NS12placeholders2_2E:
	.zero		1
	.type		_ZN34_INTERNAL_456c8dbc_4_k_cu_d6b51c656thrust24THRUST_300001_SM_1000_NS12placeholders2_4E,@object
	.size		_ZN34_INTERNAL_456c8dbc_4_k_cu_d6b51c656thrust24THRUST_300001_SM_1000_NS12placeholders2_4E,(_ZN34_INTERNAL_456c8dbc_4_k_cu_d6b51c654cuda3std3__45__cpo3endE - _ZN34_INTERNAL_456c8dbc_4_k_cu_d6b51c656thrust24THRUST_300001_SM_1000_NS12placeholders2_4E)
_ZN34_INTERNAL_456c8dbc_4_k_cu_d6b51c656thrust24THRUST_300001_SM_1000_NS12placeholders2_4E:
	.zero		1
	.type		_ZN34_INTERNAL_456c8dbc_4_k_cu_d6b51c654cuda3std3__45__cpo3endE,@object
	.size		_ZN34_INTERNAL_456c8dbc_4_k_cu_d6b51c654cuda3std3__45__cpo3endE,(_ZN34_INTERNAL_456c8dbc_4_k_cu_d6b51c654cuda3std6ranges3__45__cpo3endE - _ZN34_INTERNAL_456c8dbc_4_k_cu_d6b51c654cuda3std3__45__cpo3endE)
_ZN34_INTERNAL_456c8dbc_4_k_cu_d6b51c654cuda3std3__45__cpo3endE:
	.zero		1
	.type		_ZN34_INTERNAL_456c8dbc_4_k_cu_d6b51c654cuda3std6ranges3__45__cpo3endE,@object
	.size		_ZN34_INTERNAL_456c8dbc_4_k_cu_d6b51c654cuda3std6ranges3__45__cpo3endE,(_ZN34_INTERNAL_456c8dbc_4_k_cu_d6b51c654cuda3std3__419piecewise_constructE - _ZN34_INTERNAL_456c8dbc_4_k_cu_d6b51c654cuda3std6ranges3__45__cpo3endE)
_ZN34_INTERNAL_456c8dbc_4_k_cu_d6b51c654cuda3std6ranges3__45__cpo3endE:
	.zero		1
	.type		_ZN34_INTERNAL_456c8dbc_4_k_cu_d6b51c654cuda3std3__419piecewise_constructE,@object
	.size		_ZN34_INTERNAL_456c8dbc_4_k_cu_d6b51c654cuda3std3__419piecewise_constructE,(_ZN34_INTERNAL_456c8dbc_4_k_cu_d6b51c654cuda3std6ranges3__45__cpo5cdataE - _ZN34_INTERNAL_456c8dbc_4_k_cu_d6b51c654cuda3std3__419piecewise_constructE)
_ZN34_INTERNAL_456c8dbc_4_k_cu_d6b51c654cuda3std3__419piecewise_constructE:
	.zero		1
	.type		_ZN34_INTERNAL_456c8dbc_4_k_cu_d6b51c654cuda3std6ranges3__45__cpo5cdataE,@object
	.size		_ZN34_INTERNAL_456c8dbc_4_k_cu_d6b51c654cuda3std6ranges3__45__cpo5cdataE,(_ZN34_INTERNAL_456c8dbc_4_k_cu_d6b51c656thrust24THRUST_300001_SM_1000_NS12placeholders2_8E - _ZN34_INTERNAL_456c8dbc_4_k_cu_d6b51c654cuda3std6ranges3__45__cpo5cdataE)
_ZN34_INTERNAL_456c8dbc_4_k_cu_d6b51c654cuda3std6ranges3__45__cpo5cdataE:
	.zero		1
	.type		_ZN34_INTERNAL_456c8dbc_4_k_cu_d6b51c656thrust24THRUST_300001_SM_1000_NS12placeholders2_8E,@object
	.size		_ZN34_INTERNAL_456c8dbc_4_k_cu_d6b51c656thrust24THRUST_300001_SM_1000_NS12placeholders2_8E,(_ZN34_INTERNAL_456c8dbc_4_k_cu_d6b51c654cuda3std3__45__cpo4rendE - _ZN34_INTERNAL_456c8dbc_4_k_cu_d6b51c656thrust24THRUST_300001_SM_1000_NS12placeholders2_8E)
_ZN34_INTERNAL_456c8dbc_4_k_cu_d6b51c656thrust24THRUST_300001_SM_1000_NS12placeholders2_8E:
	.zero		1
	.type		_ZN34_INTERNAL_456c8dbc_4_k_cu_d6b51c654cuda3std3__45__cpo4rendE,@object
	.size		_ZN34_INTERNAL_456c8dbc_4_k_cu_d6b51c654cuda3std3__45__cpo4rendE,(_ZN34_INTERNAL_456c8dbc_4_k_cu_d6b51c654cuda3std6ranges3__45__cpo9iter_swapE - _ZN34_INTERNAL_456c8dbc_4_k_cu_d6b51c654cuda3std3__45__cpo4rendE)
_ZN34_INTERNAL_456c8dbc_4_k_cu_d6b51c654cuda3std3__45__cpo4rendE:
	.zero		1
	.type		_ZN34_INTERNAL_456c8dbc_4_k_cu_d6b51c654cuda3std6ranges3__45__cpo9iter_swapE,@object
	.size		_ZN34_INTERNAL_456c8dbc_4_k_cu_d6b51c654cuda3std6ranges3__45__cpo9iter_swapE,(_ZN34_INTERNAL_456c8dbc_4_k_cu_d6b51c654cuda3std3__48unexpectE - _ZN34_INTERNAL_456c8dbc_4_k_cu_d6b51c654cuda3std6ranges3__45__cpo9iter_swapE)
_ZN34_INTERNAL_456c8dbc_4_k_cu_d6b51c654cuda3std6ranges3__45__cpo9iter_swapE:
	.zero		1
	.type		_ZN34_INTERNAL_456c8dbc_4_k_cu_d6b51c654cuda3std3__48unexpectE,@object
	.size		_ZN34_INTERNAL_456c8dbc_4_k_cu_d6b51c654cuda3std3__48unexpectE,(_ZN34_INTERNAL_456c8dbc_4_k_cu_d6b51c656thrust24THRUST_300001_SM_1000_NS6system6detail10sequential3seqE - _ZN34_INTERNAL_456c8dbc_4_k_cu_d6b51c654cuda3std3__48unexpectE)
_ZN34_INTERNAL_456c8dbc_4_k_cu_d6b51c654cuda3std3__48unexpectE:
	.zero		1
	.type		_ZN34_INTERNAL_456c8dbc_4_k_cu_d6b51c656thrust24THRUST_300001_SM_1000_NS6system6detail10sequential3seqE,@object
	.size		_ZN34_INTERNAL_456c8dbc_4_k_cu_d6b51c656thrust24THRUST_300001_SM_1000_NS6system6detail10sequential3seqE,(.L_29 - _ZN34_INTERNAL_456c8dbc_4_k_cu_d6b51c656thrust24THRUST_300001_SM_1000_NS6system6detail10sequential3seqE)
_ZN34_INTERNAL_456c8dbc_4_k_cu_d6b51c656thrust24THRUST_300001_SM_1000_NS6system6detail10sequential3seqE:
	.zero		1
.L_29:


//--------------------- .nv.shared.calculate_string_offsets_kernel --------------------------
	.section	.nv.shared.calculate_string_offsets_kernel,"aw",@nobits
	.sectionflags	@""
	.align	16
.nv.shared.calculate_string_offsets_kernel:
	.zero		2208


//--------------------- .nv.shared.string_pattern_match_kernel --------------------------
	.section	.nv.shared.string_pattern_match_kernel,"aw",@nobits
	.sectionflags	@""
.nv.shared.string_pattern_match_kernel:
	.zero		1025


//--------------------- .nv.constant0._ZN3cub18CUB_300001_SM_10006detail11EmptyKernelIvEEvv --------------------------
	.section	.nv.constant0._ZN3cub18CUB_300001_SM_10006detail11EmptyKernelIvEEvv,"a",@progbits
	.sectionflags	@""
	.align	4
.nv.constant0._ZN3cub18CUB_300001_SM_10006detail11EmptyKernelIvEEvv:
	.zero		896


//--------------------- .nv.constant0.calculate_string_offsets_kernel --------------------------
	.section	.nv.constant0.calculate_string_offsets_kernel,"a",@progbits
	.sectionflags	@""
	.align	4
.nv.constant0.calculate_string_offsets_kernel:
	.zero		916


//--------------------- .nv.constant0.pack_strings_kernel --------------------------
	.section	.nv.constant0.pack_strings_kernel,"a",@progbits
	.sectionflags	@""
	.align	4
.nv.constant0.pack_strings_kernel:
	.zero		932


//--------------------- .nv.constant0.string_bitonic_sort_kernel --------------------------
	.section	.nv.constant0.string_bitonic_sort_kernel,"a",@progbits
	.sectionflags	@""
	.align	4
.nv.constant0.string_bitonic_sort_kernel:
	.zero		941


//--------------------- .nv.constant0.string_length_kernel --------------------------
	.section	.nv.constant0.string_length_kernel,"a",@progbits
	.sectionflags	@""
	.align	4
.nv.constant0.string_length_kernel:
	.zero		928


//--------------------- .nv.constant0.string_replace_kernel --------------------------
	.section	.nv.constant0.string_replace_kernel,"a",@progbits
	.sectionflags	@""
	.align	4
.nv.constant0.string_replace_kernel:
	.zero		968


//--------------------- .nv.constant0.string_pattern_match_kernel --------------------------
	.section	.nv.constant0.string_pattern_match_kernel,"a",@progbits
	.sectionflags	@""
	.align	4
.nv.constant0.string_pattern_match_kernel:
	.zero		944


//--------------------- .nv.constant0.string_reverse_kernel --------------------------
	.section	.nv.constant0.string_reverse_kernel,"a",@progbits
	.sectionflags	@""
	.align	4
.nv.constant0.string_reverse_kernel:
	.zero		932


//--------------------- .nv.constant0.string_lowercase_kernel --------------------------
	.section	.nv.constant0.string_lowercase_kernel,"a",@progbits
	.sectionflags	@""
	.align	4
.nv.constant0.string_lowercase_kernel:
	.zero		932


//--------------------- .nv.constant0.string_uppercase_kernel --------------------------
	.section	.nv.constant0.string_uppercase_kernel,"a",@progbits
	.sectionflags	@""
	.align	4
.nv.constant0.string_uppercase_kernel:
	.zero		932


//--------------------- SYMBOLS --------------------------

	.type		.nv.reservedSmem.offset0,@object
	.size		.nv.reservedSmem.offset0,0x4
	.type		.nv.reservedSmem.cap,@object
	.size		.nv.reservedSmem.cap,0x4
